def attn_fwd(
    Q,
    K,
    V,
    Out,
    Lse,
    sm_scale,
    stride_qz,
    stride_qh,
    stride_qm,
    stride_qk,
    stride_kz,
    stride_kh,
    stride_kn,
    stride_kk,
    stride_vz,
    stride_vh,
    stride_vn,
    stride_vk,
    stride_oz,
    stride_oh,
    stride_om,
    stride_ok,
    seqlen_q,
    seqlen_k,
    BLOCK_M: tl.constexpr,
    BLOCK_N: tl.constexpr,
    HEAD_DIM: tl.constexpr,
    CAUSAL: tl.constexpr,
):
    start_m = tl.program_id(0)
    off_hz = tl.program_id(1)
    q_off = off_hz * stride_qh
    k_off = off_hz * stride_kh
    v_off = off_hz * stride_vh
    offs_m = start_m * BLOCK_M + tl.arange(0, BLOCK_M)
    offs_d = tl.arange(0, HEAD_DIM)
    offs_n = tl.arange(0, BLOCK_N)
    q_ptrs = Q + q_off + offs_m[:, None] * stride_qm + offs_d[None, :] * stride_qk
    k_ptrs = K + k_off + offs_d[:, None] * stride_kk + offs_n[None, :] * stride_kn
    v_ptrs = V + v_off + offs_n[:, None] * stride_vn + offs_d[None, :] * stride_vk
    m_i = tl.full([BLOCK_M], float("-inf"), dtype=tl.float32)
    l_i = tl.zeros([BLOCK_M], dtype=tl.float32) + 1.0
    acc = tl.zeros([BLOCK_M, HEAD_DIM], dtype=tl.float32)
    q = tl.load(q_ptrs)
    acc, l_i, m_i = _attn_fwd_inner(
        acc,
        l_i,
        m_i,
        q,
        k_ptrs,
        v_ptrs,
        sm_scale,
        stride_kn,
        stride_vn,
        start_m,
        seqlen_k,
        BLOCK_M,
        BLOCK_N,
        HEAD_DIM,
        CAUSAL,
    )
    acc = acc / l_i[:, None]
    lse = m_i + tl.math.log2(l_i) / 1.4426950408889634
    o_ptrs = (
        Out
        + off_hz * stride_oh
        + offs_m[:, None] * stride_om
        + offs_d[None, :] * stride_ok
    )
    tl.store(o_ptrs, acc.to(Out.dtype.element_ty))
    tl.store(Lse + off_hz * seqlen_q + offs_m, lse)

# config = {"BLOCK_M": 64, "BLOCK_N": 128, "HEAD_DIM": 32, "arch": "sm_90", "causal": true, "dtype": "fp8e4m3", "num_stages": 2, "num_warps": 8}
# arch = sm_90


// ===== COMPILED SASS (sm_90a) =====

	.target	sm_90a

	.elftype	@"ET_EXEC"


//--------------------- .note.nv.tkinfo           --------------------------
	.section	.note.nv.tkinfo,"",@"SHT_NOTE"
	.sectionflags	@"SHF_NOTE_NV_TKINFO"
	.tkinfo
        /*0018*/ 	.word	0x00000002
        /*0030*/ 	.string	""
        /*0030*/ 	.string	"ptxas"
        /*0030*/ 	.string	"Cuda compilation tools, release 13.0, V13.0.88"
        /*0030*/ 	.string	"Build cuda_13.0.r13.0/compiler.36424714_0"
        /*0030*/ 	.string	"-v  -suppress-debug-info  -lineinfo  -arch sm_90a "



//--------------------- .note.nv.cuinfo           --------------------------
	.section	.note.nv.cuinfo,"",@"SHT_NOTE"
	.sectionflags	@"SHF_NOTE_NV_CUINFO"
        /*0018*/ 	.short	0x0002
        /*001a*/ 	.short	0x005a
        /*001c*/ 	.short	0x0082
	.zero		2


//--------------------- .nv.info                  --------------------------
	.section	.nv.info,"",@"SHT_CUDA_INFO"
	.align	4


	//----- nvinfo : EIATTR_REGCOUNT
	.align		4
        /*0000*/ 	.byte	0x04, 0x2f
        /*0002*/ 	.short	(.L_2 - .L_1)
	.align		4
.L_1:
        /*0004*/ 	.word	index@(attn_fwd)
        /*0008*/ 	.word	0x000000ec


	//----- nvinfo : EIATTR_FRAME_SIZE
	.align		4
.L_2:
        /*000c*/ 	.byte	0x04, 0x11
        /*000e*/ 	.short	(.L_4 - .L_3)
	.align		4
.L_3:
        /*0010*/ 	.word	index@(attn_fwd)
        /*0014*/ 	.word	0x00000000


	//----- nvinfo : EIATTR_MIN_STACK_SIZE
	.align		4
.L_4:
        /*0018*/ 	.byte	0x04, 0x12
        /*001a*/ 	.short	(.L_6 - .L_5)
	.align		4
.L_5:
        /*001c*/ 	.word	index@(attn_fwd)
        /*0020*/ 	.word	0x00000000
.L_6:


//--------------------- .nv.compat                --------------------------
	.section	.nv.compat,"",@"SHT_CUDA_COMPAT_INFO"
	.align	4
        /*0000*/ 	.byte	0x02, 0x09, 0x01, 0x00, 0x02, 0x02, 0x04, 0x00, 0x02, 0x05, 0x05, 0x00, 0x03, 0x07, 0x01, 0x01
        /*0010*/ 	.byte	0x02, 0x03, 0x00, 0x00, 0x02, 0x06, 0x01, 0x00, 0x04, 0x0b, 0x08, 0x00, 0x00, 0x00, 0x00, 0x00
        /*0020*/ 	.byte	0x00, 0x00, 0x00, 0x00


//--------------------- .nv.info.attn_fwd         --------------------------
	.section	.nv.info.attn_fwd,"",@"SHT_CUDA_INFO"
	.sectionflags	@""
	.align	4


	//----- nvinfo : EIATTR_CUDA_API_VERSION
	.align		4
        /*0000*/ 	.byte	0x04, 0x37
        /*0002*/ 	.short	(.L_8 - .L_7)
.L_7:
        /*0004*/ 	.word	0x00000082


	//----- nvinfo : EIATTR_KPARAM_INFO
	.align		4
.L_8:
        /*0008*/ 	.byte	0x04, 0x17
        /*000a*/ 	.short	(.L_10 - .L_9)
.L_9:
        /*000c*/ 	.word	0x00000000
        /*0010*/ 	.short	0x0019
        /*0012*/ 	.short	0x0080
        /*0014*/ 	.byte	0x00, 0xf4, 0x21, 0x00


	//----- nvinfo : EIATTR_KPARAM_INFO
	.align		4
.L_10:
        /*0018*/ 	.byte	0x04, 0x17
        /*001a*/ 	.short	(.L_12 - .L_11)
.L_11:
        /*001c*/ 	.word	0x00000000
        /*0020*/ 	.short	0x0018
        /*0022*/ 	.short	0x0078
        /*0024*/ 	.byte	0x00, 0xf4, 0x21, 0x00


	//----- nvinfo : EIATTR_KPARAM_INFO
	.align		4
.L_12:
        /*0028*/ 	.byte	0x04, 0x17
        /*002a*/ 	.short	(.L_14 - .L_13)
.L_13:
        /*002c*/ 	.word	0x00000000
        /*0030*/ 	.short	0x0017
        /*0032*/ 	.short	0x0070
        /*0034*/ 	.byte	0x00, 0xf0, 0x11, 0x00


	//----- nvinfo : EIATTR_KPARAM_INFO
	.align		4
.L_14:
        /*0038*/ 	.byte	0x04, 0x17
        /*003a*/ 	.short	(.L_16 - .L_15)
.L_15:
        /*003c*/ 	.word	0x00000000
        /*0040*/ 	.short	0x0016
        /*0042*/ 	.short	0x006c
        /*0044*/ 	.byte	0x00, 0xf0, 0x11, 0x00


	//----- nvinfo : EIATTR_KPARAM_INFO
	.align		4
.L_16:
        /*0048*/ 	.byte	0x04, 0x17
        /*004a*/ 	.short	(.L_18 - .L_17)
.L_17:
        /*004c*/ 	.word	0x00000000
        /*0050*/ 	.short	0x0015
        /*0052*/ 	.short	0x0068
        /*0054*/ 	.byte	0x00, 0xf0, 0x11, 0x00


	//----- nvinfo : EIATTR_KPARAM_INFO
	.align		4
.L_18:
        /*0058*/ 	.byte	0x04, 0x17
        /*005a*/ 	.short	(.L_20 - .L_19)
.L_19:
        /*005c*/ 	.word	0x00000000
        /*0060*/ 	.short	0x0014
        /*0062*/ 	.short	0x0064
        /*0064*/ 	.byte	0x00, 0xf0, 0x11, 0x00


	//----- nvinfo : EIATTR_KPARAM_INFO
	.align		4
.L_20:
        /*0068*/ 	.byte	0x04, 0x17
        /*006a*/ 	.short	(.L_22 - .L_21)
.L_21:
        /*006c*/ 	.word	0x00000000
        /*0070*/ 	.short	0x0013
        /*0072*/ 	.short	0x0060
        /*0074*/ 	.byte	0x00, 0xf0, 0x11, 0x00


	//----- nvinfo : EIATTR_KPARAM_INFO
	.align		4
.L_22:
        /*0078*/ 	.byte	0x04, 0x17
        /*007a*/ 	.short	(.L_24 - .L_23)
.L_23:
        /*007c*/ 	.word	0x00000000
        /*0080*/ 	.short	0x0012
        /*0082*/ 	.short	0x005c
        /*0084*/ 	.byte	0x00, 0xf0, 0x11, 0x00


	//----- nvinfo : EIATTR_KPARAM_INFO
	.align		4
.L_24:
        /*0088*/ 	.byte	0x04, 0x17
        /*008a*/ 	.short	(.L_26 - .L_25)
.L_25:
        /*008c*/ 	.word	0x00000000
        /*0090*/ 	.short	0x0011
        /*0092*/ 	.short	0x0058
        /*0094*/ 	.byte	0x00, 0xf0, 0x11, 0x00


	//----- nvinfo : EIATTR_KPARAM_INFO
	.align		4
.L_26:
        /*0098*/ 	.byte	0x04, 0x17
        /*009a*/ 	.short	(.L_28 - .L_27)
.L_27:
        /*009c*/ 	.word	0x00000000
        /*00a0*/ 	.short	0x0010
        /*00a2*/ 	.short	0x0054
        /*00a4*/ 	.byte	0x00, 0xf0, 0x11, 0x00


	//----- nvinfo : EIATTR_KPARAM_INFO
	.align		4
.L_28:
        /*00a8*/ 	.byte	0x04, 0x17
        /*00aa*/ 	.short	(.L_30 - .L_29)
.L_29:
        /*00ac*/ 	.word	0x00000000
        /*00b0*/ 	.short	0x000f
        /*00b2*/ 	.short	0x0050
        /*00b4*/ 	.byte	0x00, 0xf0, 0x11, 0x00


	//----- nvinfo : EIATTR_KPARAM_INFO
	.align		4
.L_30:
        /*00b8*/ 	.byte	0x04, 0x17
        /*00ba*/ 	.short	(.L_32 - .L_31)
.L_31:
        /*00bc*/ 	.word	0x00000000
        /*00c0*/ 	.short	0x000e
        /*00c2*/ 	.short	0x004c
        /*00c4*/ 	.byte	0x00, 0xf0, 0x11, 0x00


	//----- nvinfo : EIATTR_KPARAM_INFO
	.align		4
.L_32:
        /*00c8*/ 	.byte	0x04, 0x17
        /*00ca*/ 	.short	(.L_34 - .L_33)
.L_33:
        /*00cc*/ 	.word	0x00000000
        /*00d0*/ 	.short	0x000d
        /*00d2*/ 	.short	0x0048
        /*00d4*/ 	.byte	0x00, 0xf0, 0x11, 0x00


	//----- nvinfo : EIATTR_KPARAM_INFO
	.align		4
.L_34:
        /*00d8*/ 	.byte	0x04, 0x17
        /*00da*/ 	.short	(.L_36 - .L_35)
.L_35:
        /*00dc*/ 	.word	0x00000000
        /*00e0*/ 	.short	0x000c
        /*00e2*/ 	.short	0x0044
        /*00e4*/ 	.byte	0x00, 0xf0, 0x11, 0x00


	//----- nvinfo : EIATTR_KPARAM_INFO
	.align		4
.L_36:
        /*00e8*/ 	.byte	0x04, 0x17
        /*00ea*/ 	.short	(.L_38 - .L_37)
.L_37:
        /*00ec*/ 	.word	0x00000000
        /*00f0*/ 	.short	0x000b
        /*00f2*/ 	.short	0x0040
        /*00f4*/ 	.byte	0x00, 0xf0, 0x11, 0x00


	//----- nvinfo : EIATTR_KPARAM_INFO
	.align		4
.L_38:
        /*00f8*/ 	.byte	0x04, 0x17
        /*00fa*/ 	.short	(.L_40 - .L_39)
.L_39:
        /*00fc*/ 	.word	0x00000000
        /*0100*/ 	.short	0x000a
        /*0102*/ 	.short	0x003c
        /*0104*/ 	.byte	0x00, 0xf0, 0x11, 0x00


	//----- nvinfo : EIATTR_KPARAM_INFO
	.align		4
.L_40:
        /*0108*/ 	.byte	0x04, 0x17
        /*010a*/ 	.short	(.L_42 - .L_41)
.L_41:
        /*010c*/ 	.word	0x00000000
        /*0110*/ 	.short	0x0009
        /*0112*/ 	.short	0x0038
        /*0114*/ 	.byte	0x00, 0xf0, 0x11, 0x00


	//----- nvinfo : EIATTR_KPARAM_INFO
	.align		4
.L_42:
        /*0118*/ 	.byte	0x04, 0x17
        /*011a*/ 	.short	(.L_44 - .L_43)
.L_43:
        /*011c*/ 	.word	0x00000000
        /*0120*/ 	.short	0x0008
        /*0122*/ 	.short	0x0034
        /*0124*/ 	.byte	0x00, 0xf0, 0x11, 0x00


	//----- nvinfo : EIATTR_KPARAM_INFO
	.align		4
.L_44:
        /*0128*/ 	.byte	0x04, 0x17
        /*012a*/ 	.short	(.L_46 - .L_45)
.L_45:
        /*012c*/ 	.word	0x00000000
        /*0130*/ 	.short	0x0007
        /*0132*/ 	.short	0x0030
        /*0134*/ 	.byte	0x00, 0xf0, 0x11, 0x00


	//----- nvinfo : EIATTR_KPARAM_INFO
	.align		4
.L_46:
        /*0138*/ 	.byte	0x04, 0x17
        /*013a*/ 	.short	(.L_48 - .L_47)
.L_47:
        /*013c*/ 	.word	0x00000000
        /*0140*/ 	.short	0x0006
        /*0142*/ 	.short	0x002c
        /*0144*/ 	.byte	0x00, 0xf0, 0x11, 0x00


	//----- nvinfo : EIATTR_KPARAM_INFO
	.align		4
.L_48:
        /*0148*/ 	.byte	0x04, 0x17
        /*014a*/ 	.short	(.L_50 - .L_49)
.L_49:
        /*014c*/ 	.word	0x00000000
        /*0150*/ 	.short	0x0005
        /*0152*/ 	.short	0x0028
        /*0154*/ 	.byte	0x00, 0xf0, 0x11, 0x00


	//----- nvinfo : EIATTR_KPARAM_INFO
	.align		4
.L_50:
        /*0158*/ 	.byte	0x04, 0x17
        /*015a*/ 	.short	(.L_52 - .L_51)
.L_51:
        /*015c*/ 	.word	0x00000000
        /*0160*/ 	.short	0x0004
        /*0162*/ 	.short	0x0020
        /*0164*/ 	.byte	0x00, 0xf4, 0x21, 0x00


	//----- nvinfo : EIATTR_KPARAM_INFO
	.align		4
.L_52:
        /*0168*/ 	.byte	0x04, 0x17
        /*016a*/ 	.short	(.L_54 - .L_53)
.L_53:
        /*016c*/ 	.word	0x00000000
        /*0170*/ 	.short	0x0003
        /*0172*/ 	.short	0x0018
        /*0174*/ 	.byte	0x00, 0xf4, 0x21, 0x00


	//----- nvinfo : EIATTR_KPARAM_INFO
	.align		4
.L_54:
        /*0178*/ 	.byte	0x04, 0x17
        /*017a*/ 	.short	(.L_56 - .L_55)
.L_55:
        /*017c*/ 	.word	0x00000000
        /*0180*/ 	.short	0x0002
        /*0182*/ 	.short	0x0010
        /*0184*/ 	.byte	0x00, 0xf4, 0x21, 0x00


	//----- nvinfo : EIATTR_KPARAM_INFO
	.align		4
.L_56:
        /*0188*/ 	.byte	0x04, 0x17
        /*018a*/ 	.short	(.L_58 - .L_57)
.L_57:
        /*018c*/ 	.word	0x00000000
        /*0190*/ 	.short	0x0001
        /*0192*/ 	.short	0x0008
        /*0194*/ 	.byte	0x00, 0xf4, 0x21, 0x00


	//----- nvinfo : EIATTR_KPARAM_INFO
	.align		4
.L_58:
        /*0198*/ 	.byte	0x04, 0x17
        /*019a*/ 	.short	(.L_60 - .L_59)
.L_59:
        /*019c*/ 	.word	0x00000000
        /*01a0*/ 	.short	0x0000
        /*01a2*/ 	.short	0x0000
        /*01a4*/ 	.byte	0x00, 0xf4, 0x21, 0x00


	//----- nvinfo : EIATTR_SPARSE_MMA_MASK
	.align		4
.L_60:
        /*01a8*/ 	.byte	0x03, 0x50
        /*01aa*/ 	.short	0x0000


	//----- nvinfo : EIATTR_MAXREG_COUNT
	.align		4
        /*01ac*/ 	.byte	0x03, 0x1b
        /*01ae*/ 	.short	0x00ff


	//----- nvinfo : EIATTR_NUM_BARRIERS
	.align		4
        /*01b0*/ 	.byte	0x02, 0x4c
        /*01b2*/ 	.byte	0x01
	.zero		1


	//----- nvinfo : EIATTR_MERCURY_ISA_VERSION
	.align		4
        /*01b4*/ 	.byte	0x03, 0x5f
        /*01b6*/ 	.short	0x0101


	//----- nvinfo : EIATTR_COOP_GROUP_MASK_REGIDS
	.align		4
        /*01b8*/ 	.byte	0x04, 0x29
        /*01ba*/ 	.short	(.L_62 - .L_61)


	//   ....[0]....
.L_61:
        /*01bc*/ 	.word	0xffffffff


	//   ....[1]....
        /*01c0*/ 	.word	0xffffffff


	//   ....[2]....
        /*01c4*/ 	.word	0xffffffff


	//   ....[3]....
        /*01c8*/ 	.word	0xffffffff


	//   ....[4]....
        /*01cc*/ 	.word	0xffffffff


	//   ....[5]....
        /*01d0*/ 	.word	0xffffffff


	//   ....[6]....
        /*01d4*/ 	.word	0xffffffff


	//   ....[7]....
        /*01d8*/ 	.word	0xffffffff


	//   ....[8]....
        /*01dc*/ 	.word	0xffffffff


	//   ....[9]....
        /*01e0*/ 	.word	0xffffffff


	//   ....[10]....
        /*01e4*/ 	.word	0xffffffff


	//   ....[11]....
        /*01e8*/ 	.word	0xffffffff


	//   ....[12]....
        /*01ec*/ 	.word	0xffffffff


	//   ....[13]....
        /*01f0*/ 	.word	0xffffffff


	//   ....[14]....
        /*01f4*/ 	.word	0xffffffff


	//   ....[15]....
        /*01f8*/ 	.word	0xffffffff


	//   ....[16]....
        /*01fc*/ 	.word	0xffffffff


	//   ....[17]....
        /*0200*/ 	.word	0xffffffff


	//   ....[18]....
        /*0204*/ 	.word	0xffffffff


	//   ....[19]....
        /*0208*/ 	.word	0xffffffff


	//   ....[20]....
        /*020c*/ 	.word	0xffffffff


	//   ....[21]....
        /*0210*/ 	.word	0xffffffff


	//   ....[22]....
        /*0214*/ 	.word	0xffffffff


	//   ....[23]....
        /*0218*/ 	.word	0xffffffff


	//----- nvinfo : EIATTR_COOP_GROUP_INSTR_OFFSETS
	.align		4
.L_62:
        /*021c*/ 	.byte	0x04, 0x28
        /*021e*/ 	.short	(.L_64 - .L_63)


	//   ....[0]....
.L_63:
        /*0220*/ 	.word	0x00002500


	//   ....[1]....
        /*0224*/ 	.word	0x000026d0


	//   ....[2]....
        /*0228*/ 	.word	0x000031b0


	//   ....[3]....
        /*022c*/ 	.word	0x00003240


	//   ....[4]....
        /*0230*/ 	.word	0x00003fd0


	//   ....[5]....
        /*0234*/ 	.word	0x00003ff0


	//   ....[6]....
        /*0238*/ 	.word	0x00004000


	//   ....[7]....
        /*023c*/ 	.word	0x00004010


	//   ....[8]....
        /*0240*/ 	.word	0x00004020


	//   ....[9]....
        /*0244*/ 	.word	0x00004030


	//   ....[10]....
        /*0248*/ 	.word	0x00004040


	//   ....[11]....
        /*024c*/ 	.word	0x00004050


	//   ....[12]....
        /*0250*/ 	.word	0x00004060


	//   ....[13]....
        /*0254*/ 	.word	0x00004070


	//   ....[14]....
        /*0258*/ 	.word	0x00004080


	//   ....[15]....
        /*025c*/ 	.word	0x00004090


	//   ....[16]....
        /*0260*/ 	.word	0x000040a0


	//   ....[17]....
        /*0264*/ 	.word	0x000040b0


	//   ....[18]....
        /*0268*/ 	.word	0x000040c0


	//   ....[19]....
        /*026c*/ 	.word	0x000040d0


	//   ....[20]....
        /*0270*/ 	.word	0x000046c0


	//   ....[21]....
        /*0274*/ 	.word	0x000046e0


	//   ....[22]....
        /*0278*/ 	.word	0x00004720


	//   ....[23]....
        /*027c*/ 	.word	0x00004730


	//----- nvinfo : EIATTR_EXIT_INSTR_OFFSETS
	.align		4
.L_64:
        /*0280*/ 	.byte	0x04, 0x1c
        /*0282*/ 	.short	(.L_66 - .L_65)


	//   ....[0]....
.L_65:
        /*0284*/ 	.word	0x000054a0


	//   ....[1]....
        /*0288*/ 	.word	0x000054d0


	//----- nvinfo : EIATTR_REQNTID
	.align		4
.L_66:
        /*028c*/ 	.byte	0x04, 0x10
        /*028e*/ 	.short	(.L_68 - .L_67)
.L_67:
        /*0290*/ 	.word	0x00000100
        /*0294*/ 	.word	0x00000001
        /*0298*/ 	.word	0x00000001


	//----- nvinfo : EIATTR_CBANK_PARAM_SIZE
	.align		4
.L_68:
        /*029c*/ 	.byte	0x03, 0x19
        /*029e*/ 	.short	0x0088


	//----- nvinfo : EIATTR_PARAM_CBANK
	.align		4
        /*02a0*/ 	.byte	0x04, 0x0a
        /*02a2*/ 	.short	(.L_70 - .L_69)
	.align		4
.L_69:
        /*02a4*/ 	.word	index@(.nv.constant0.attn_fwd)
        /*02a8*/ 	.short	0x0210
        /*02aa*/ 	.short	0x0088


	//----- nvinfo : EIATTR_SW_WAR
	.align		4
.L_70:
        /*02ac*/ 	.byte	0x04, 0x36
        /*02ae*/ 	.short	(.L_72 - .L_71)
.L_71:
        /*02b0*/ 	.word	0x00000008
.L_72:


//--------------------- .nv.callgraph             --------------------------
	.section	.nv.callgraph,"",@"SHT_CUDA_CALLGRAPH"
	.align	4
	.sectionentsize	8
	.align		4
        /*0000*/ 	.word	0x00000000
	.align		4
        /*0004*/ 	.word	0xffffffff
	.align		4
        /*0008*/ 	.word	0x00000000
	.align		4
        /*000c*/ 	.word	0xfffffffe
	.align		4
        /*0010*/ 	.word	0x00000000
	.align		4
        /*0014*/ 	.word	0xfffffffd
	.align		4
        /*0018*/ 	.word	0x00000000
	.align		4
        /*001c*/ 	.word	0xfffffffc


//--------------------- .nv.constant4             --------------------------
	.section	.nv.constant4,"a",@progbits
	.align	8
	.align		8
.nv.constant4:
        /*0000*/ 	.dword	_$_str


//--------------------- .text.attn_fwd            --------------------------
	.section	.text.attn_fwd,"ax",@progbits
	.align	128
        .global         attn_fwd
        .type           attn_fwd,@function
        .size           attn_fwd,(.L_x_3 - attn_fwd)
        .other          attn_fwd,@"STO_CUDA_ENTRY STV_DEFAULT"
attn_fwd:
.text.attn_fwd:
[----:B------:R-:W-:Y:S01]  /*0000*/  LDC R1, c[0x0][0x28] ;  /* 0x00000a00ff017b82 */ /* 0x000fe20000000800 */
[----:B------:R-:W0:Y:S07]  /*0010*/  S2R R15, SR_CTAID.X ;  /* 0x00000000000f7919 */ /* 0x000e2e0000002500 */
[----:B------:R-:W1:Y:S01]  /*0020*/  S2UR UR19, SR_CTAID.Y ;  /* 0x00000000001379c3 */ /* 0x000e620000002600 */
[----:B------:R-:W-:Y:S01]  /*0030*/  ULDC.64 UR4, c[0x0][0x240] ;  /* 0x0000900000047ab9 */ /* 0x000fe20000000a00 */
[----:B------:R-:W-:Y:S01]  /*0040*/  ULDC.64 UR20, c[0x0][0x208] ;  /* 0x0000820000147ab9 */ /* 0x000fe20000000a00 */
[----:B------:R-:W2:Y:S05]  /*0050*/  S2R R108, SR_TID.X ;  /* 0x00000000006c7919 */ /* 0x000eaa0000002100 */
[----:B------:R-:W3:Y:S08]  /*0060*/  LDC R23, c[0x0][0x248] ;  /* 0x00009200ff177b82 */ /* 0x000ef00000000800 */
[----:B------:R-:W4:Y:S01]  /*0070*/  LDC.64 R20, c[0x0][0x210] ;  /* 0x00008400ff147b82 */ /* 0x000f220000000a00 */
[----:B-1----:R-:W-:Y:S01]  /*0080*/  UIMAD UR4, UR19, UR4, URZ ;  /* 0x00000004130472a4 */ /* 0x002fe2000f8e023f */
[----:B0-----:R-:W-:Y:S01]  /*0090*/  IMAD.SHL.U32 R15, R15, 0x40, RZ ;  /* 0x000000400f0f7824 */ /* 0x001fe200078e00ff */
[----:B--2---:R-:W-:-:S04]  /*00a0*/  SHF.R.U32.HI R106, RZ, 0x6, R108 ;  /* 0x00000006ff6a7819 */ /* 0x004fc8000001166c */
[----:B------:R-:W-:Y:S02]  /*00b0*/  LOP3.LUT R107, R15, 0x3f, R108, 0xf8, !PT ;  /* 0x0000003f0f6b7812 */ /* 0x000fe400078ef86c */
[----:B------:R-:W-:Y:S02]  /*00c0*/  SGXT.U32 R106, R106, 0x2 ;  /* 0x000000026a6a781a */ /* 0x000fe40000000000 */
[----:B------:R-:W-:Y:S01]  /*00d0*/  LEA.HI R105, R108, 0xc, RZ, 0x1a ;  /* 0x0000000c6c697811 */ /* 0x000fe200078fd0ff */
[----:B------:R-:W-:Y:S01]  /*00e0*/  IMAD R3, R107, UR5, RZ ;  /* 0x000000056b037c24 */ /* 0x000fe2000f8e02ff */
[----:B------:R-:W-:Y:S01]  /*00f0*/  USHF.R.S32.HI UR5, URZ, 0x1f, UR4 ;  /* 0x0000001f3f057899 */ /* 0x000fe20008011404 */
[-C--:B---3--:R-:W-:Y:S02]  /*0100*/  IMAD R0, R106, R23.reuse, RZ ;  /* 0x000000176a007224 */ /* 0x088fe400078e02ff */
[----:B------:R-:W-:Y:S01]  /*0110*/  IMAD R6, R105, R23, RZ ;  /* 0x0000001769067224 */ /* 0x000fe200078e02ff */
[----:B----4-:R-:W-:Y:S01]  /*0120*/  IADD3 R19, P0, P1, R3, UR4, R20 ;  /* 0x0000000403137c10 */ /* 0x010fe2000f91e014 */
[----:B------:R-:W-:Y:S01]  /*0130*/  IMAD R5, R23, 0x4, R0 ;  /* 0x0000000417057824 */ /* 0x000fe200078e0200 */
[----:B------:R-:W-:-:S04]  /*0140*/  SHF.R.S32.HI R2, RZ, 0x1f, R3 ;  /* 0x0000001fff027819 */ /* 0x000fc80000011403 */
[----:B------:R-:W-:Y:S02]  /*0150*/  IADD3.X R21, R2, UR5, R21, P0, P1 ;  /* 0x0000000502157c10 */ /* 0x000fe400087e2415 */
[CC--:B------:R-:W-:Y:S02]  /*0160*/  IADD3 R2, P0, R0.reuse, R19.reuse, RZ ;  /* 0x0000001300027210 */ /* 0x0c0fe40007f1e0ff */
[----:B------:R-:W-:Y:S02]  /*0170*/  IADD3 R4, P1, R5, R19, RZ ;  /* 0x0000001305047210 */ /* 0x000fe40007f3e0ff */
[----:B------:R-:W-:Y:S01]  /*0180*/  LEA.HI.X.SX32 R3, R0, R21, 0x1, P0 ;  /* 0x0000001500037211 */ /* 0x000fe200000f0eff */
[C---:B------:R-:W-:Y:S01]  /*0190*/  IMAD R0, R23.reuse, 0x4, R5 ;  /* 0x0000000417007824 */ /* 0x040fe200078e0205 */
[----:B------:R-:W-:Y:S02]  /*01a0*/  IADD3 R8, P0, R6, R19, RZ ;  /* 0x0000001306087210 */ /* 0x000fe40007f1e0ff */
[----:B------:R-:W-:Y:S01]  /*01b0*/  LEA.HI R104, R108, 0x1c, RZ, 0x1a ;  /* 0x0000001c6c687811 */ /* 0x000fe200078fd0ff */
[----:B------:R0:W2:Y:S01]  /*01c0*/  LDG.E.U8 R16, desc[UR20][R2.64] ;  /* 0x0000001402107981 */ /* 0x0000a2000c1e1100 */
[----:B------:R-:W-:Y:S01]  /*01d0*/  LEA.HI.X.SX32 R9, R6, R21, 0x1, P0 ;  /* 0x0000001506097211 */ /* 0x000fe200000f0eff */
[----:B------:R-:W-:Y:S01]  /*01e0*/  IMAD R11, R23, 0x8, R0 ;  /* 0x00000008170b7824 */ /* 0x000fe200078e0200 */
[----:B------:R-:W-:Y:S01]  /*01f0*/  IADD3 R6, P0, R0, R19, RZ ;  /* 0x0000001300067210 */ /* 0x000fe20007f1e0ff */
[----:B------:R-:W-:Y:S01]  /*0200*/  IMAD R13, R104, R23, RZ ;  /* 0x00000017680d7224 */ /* 0x000fe200078e02ff */
[-C--:B------:R-:W-:Y:S01]  /*0210*/  LEA.HI.X.SX32 R5, R5, R21.reuse, 0x1, P1 ;  /* 0x0000001505057211 */ /* 0x080fe200008f0eff */
[----:B------:R-:W3:Y:S01]  /*0220*/  LDG.E.U8 R8, desc[UR20][R8.64] ;  /* 0x0000001408087981 */ /* 0x000ee2000c1e1100 */
[----:B------:R-:W-:Y:S01]  /*0230*/  LEA.HI.X.SX32 R7, R0, R21, 0x1, P0 ;  /* 0x0000001500077211 */ /* 0x000fe200000f0eff */
[----:B------:R-:W-:Y:S01]  /*0240*/  IMAD R0, R23, 0x4, R11 ;  /* 0x0000000417007824 */ /* 0x000fe200078e020b */
[-C--:B0-----:R-:W-:Y:S01]  /*0250*/  IADD3 R2, P0, R11, R19.reuse, RZ ;  /* 0x000000130b027210 */ /* 0x081fe20007f1e0ff */
[----:B------:R0:W4:Y:S02]  /*0260*/  LDG.E.U8 R17, desc[UR20][R4.64] ;  /* 0x0000001404117981 */ /* 0x000124000c1e1100 */
[----:B------:R-:W-:Y:S01]  /*0270*/  IMAD R14, R23, 0x4, R0 ;  /* 0x00000004170e7824 */ /* 0x000fe200078e0200 */
[----:B------:R-:W-:-:S02]  /*0280*/  IADD3 R12, P2, R13, R19, RZ ;  /* 0x000000130d0c7210 */ /* 0x000fc40007f5e0ff */
[----:B------:R-:W-:Y:S01]  /*0290*/  LEA.HI.X.SX32 R3, R11, R21, 0x1, P0 ;  /* 0x000000150b037211 */ /* 0x000fe200000f0eff */
[----:B------:R1:W5:Y:S01]  /*02a0*/  LDG.E.U8 R6, desc[UR20][R6.64] ;  /* 0x0000001406067981 */ /* 0x000362000c1e1100 */
[----:B------:R-:W-:Y:S02]  /*02b0*/  IADD3 R10, P1, R0, R19, RZ ;  /* 0x00000013000a7210 */ /* 0x000fe40007f3e0ff */
[----:B------:R-:W-:Y:S01]  /*02c0*/  LEA.HI.X.SX32 R13, R13, R21, 0x1, P2 ;  /* 0x000000150d0d7211 */ /* 0x000fe200010f0eff */
[----:B------:R1:W5:Y:S01]  /*02d0*/  LDG.E.U8 R2, desc[UR20][R2.64] ;  /* 0x0000001402027981 */ /* 0x000362000c1e1100 */
[----:B0-----:R-:W-:Y:S02]  /*02e0*/  IADD3 R4, P0, R14, R19, RZ ;  /* 0x000000130e047210 */ /* 0x001fe40007f1e0ff */
[-C--:B------:R-:W-:Y:S01]  /*02f0*/  LEA.HI.X.SX32 R11, R0, R21.reuse, 0x1, P1 ;  /* 0x00000015000b7211 */ /* 0x080fe200008f0eff */
[----:B------:R-:W5:Y:S01]  /*0300*/  LDG.E.U8 R12, desc[UR20][R12.64] ;  /* 0x000000140c0c7981 */ /* 0x000f62000c1e1100 */
[----:B------:R-:W-:-:S03]  /*0310*/  LEA.HI.X.SX32 R5, R14, R21, 0x1, P0 ;  /* 0x000000150e057211 */ /* 0x000fc600000f0eff */
[----:B------:R0:W5:Y:S04]  /*0320*/  LDG.E.U8 R10, desc[UR20][R10.64] ;  /* 0x000000140a0a7981 */ /* 0x000168000c1e1100 */
[----:B------:R-:W5:Y:S01]  /*0330*/  LDG.E.U8 R4, desc[UR20][R4.64] ;  /* 0x0000001404047981 */ /* 0x000f62000c1e1100 */
[----:B------:R-:W0:Y:S01]  /*0340*/  S2UR UR18, SR_CgaCtaId ;  /* 0x00000000001279c3 */ /* 0x000e220000008800 */
[C---:B------:R-:W-:Y:S01]  /*0350*/  IMAD.SHL.U32 R103, R108.reuse, 0x20, RZ ;  /* 0x000000206c677824 */ /* 0x040fe200078e00ff */
[----:B------:R-:W-:Y:S01]  /*0360*/  SHF.R.S32.HI R14, RZ, 0x2, R108 ;  /* 0x00000002ff0e7819 */ /* 0x000fe2000001146c */
[----:B------:R-:W-:Y:S02]  /*0370*/  IMAD.SHL.U32 R9, R108, 0x40, RZ ;  /* 0x000000406c097824 */ /* 0x000fe400078e00ff */
[----:B------:R-:W-:Y:S01]  /*0380*/  VIADD R101, R15, 0x40 ;  /* 0x000000400f657836 */ /* 0x000fe20000000000 */
[----:B------:R-:W-:-:S02]  /*0390*/  SGXT R14, R14, 0x1 ;  /* 0x000000010e0e781a */ /* 0x000fc40000000200 */
[----:B-1----:R-:W-:Y:S01]  /*03a0*/  LOP3.LUT R7, R103, 0x760, RZ, 0xc0, !PT ;  /* 0x0000076067077812 */ /* 0x002fe200078ec0ff */
[----:B------:R-:W-:Y:S01]  /*03b0*/  UMOV UR4, 0x400 ;  /* 0x0000040000047882 */ /* 0x000fe20000000000 */
[----:B------:R-:W-:Y:S02]  /*03c0*/  LOP3.LUT R0, R108, 0x3f, RZ, 0xc0, !PT ;  /* 0x0000003f6c007812 */ /* 0x000fe400078ec0ff */
[----:B------:R-:W-:Y:S02]  /*03d0*/  LOP3.LUT R9, R9, 0x600, RZ, 0xc0, !PT ;  /* 0x0000060009097812 */ /* 0x000fe400078ec0ff */
[----:B------:R-:W-:Y:S02]  /*03e0*/  LOP3.LUT R7, R7, 0x90, R14, 0xf8, !PT ;  /* 0x0000009007077812 */ /* 0x000fe400078ef80e */
[----:B------:R-:W-:Y:S02]  /*03f0*/  ISETP.GE.AND P0, PT, R101, 0x1, PT ;  /* 0x000000016500780c */ /* 0x000fe40003f06270 */
[----:B------:R-:W-:Y:S01]  /*0400*/  SHF.R.U32.HI R3, RZ, 0x5, R108 ;  /* 0x00000005ff037819 */ /* 0x000fe2000001166c */
[----:B------:R-:W-:Y:S01]  /*0410*/  IMAD R9, R0, 0x4, R9 ;  /* 0x0000000400097824 */ /* 0x000fe200078e0209 */
[----:B------:R-:W-:Y:S01]  /*0420*/  LOP3.LUT R7, R7, R106, RZ, 0xfc, !PT ;  /* 0x0000006a07077212 */ /* 0x000fe200078efcff */
[----:B0-----:R-:W-:Y:S01]  /*0430*/  ULEA UR18, UR18, UR4, 0x18 ;  /* 0x0000000412127291 */ /* 0x001fe2000f8ec03f */
[----:B------:R-:W-:-:S02]  /*0440*/  LOP3.LUT R0, R108, 0xe0, RZ, 0xc0, !PT ;  /* 0x000000e06c007812 */ /* 0x000fc400078ec0ff */
[----:B------:R-:W-:Y:S02]  /*0450*/  R2UR UR22, R3 ;  /* 0x00000000031672ca */ /* 0x000fe400000e0000 */
[----:B------:R-:W-:Y:S02]  /*0460*/  LOP3.LUT R11, R108, 0x80, RZ, 0xc0, !PT ;  /* 0x000000806c0b7812 */ /* 0x000fe400078ec0ff */
[----:B------:R-:W-:Y:S01]  /*0470*/  LOP3.LUT R3, R7, 0x10, RZ, 0x3c, !PT ;  /* 0x0000001007037812 */ /* 0x000fe200078e3cff */
[----:B------:R-:W-:Y:S01]  /*0480*/  IMAD.SHL.U32 R0, R0, 0x2, RZ ;  /* 0x0000000200007824 */ /* 0x000fe200078e00ff */
[----:B------:R-:W-:Y:S01]  /*0490*/  SHF.R.U32.HI R102, RZ, 0x2, R11 ;  /* 0x00000002ff667819 */ /* 0x000fe2000001160b */
[C---:B------:R-:W-:Y:S02]  /*04a0*/  IMAD.SHL.U32 R99, R108.reuse, 0x8, RZ ;  /* 0x000000086c637824 */ /* 0x040fe400078e00ff */
[----:B------:R-:W-:Y:S01]  /*04b0*/  IMAD.SHL.U32 R98, R108, 0x4, RZ ;  /* 0x000000046c627824 */ /* 0x000fe200078e00ff */
[----:B------:R-:W-:Y:S01]  /*04c0*/  LOP3.LUT R103, R0, 0x460, R103, 0x78, !PT ;  /* 0x0000046000677812 */ /* 0x000fe200078e7867 */
[----:B------:R-:W-:Y:S01]  /*04d0*/  IMAD.MOV.U32 R47, RZ, RZ, -0x800000 ;  /* 0xff800000ff2f7424 */ /* 0x000fe200078e00ff */
[----:B------:R-:W-:Y:S01]  /*04e0*/  LOP3.LUT R102, R9, R102, RZ, 0x3c, !PT ;  /* 0x0000006609667212 */ /* 0x000fe200078e3cff */
[----:B------:R-:W-:Y:S01]  /*04f0*/  IMAD.MOV.U32 R166, RZ, RZ, 0x3f800000 ;  /* 0x3f800000ffa67424 */ /* 0x000fe200078e00ff */
[----:B------:R-:W-:Y:S01]  /*0500*/  CS2R R88, SRZ ;  /* 0x0000000000587805 */ /* 0x000fe2000001ff00 */
[----:B------:R-:W-:Y:S01]  /*0510*/  IMAD.MOV.U32 R167, RZ, RZ, 0x3f800000 ;  /* 0x3f800000ffa77424 */ /* 0x000fe200078e00ff */
[----:B------:R-:W-:Y:S01]  /*0520*/  CS2R R90, SRZ ;  /* 0x00000000005a7805 */ /* 0x000fe2000001ff00 */
[----:B------:R-:W-:Y:S01]  /*0530*/  IMAD.MOV.U32 R73, RZ, RZ, -0x800000 ;  /* 0xff800000ff497424 */ /* 0x000fe200078e00ff */
[----:B------:R-:W-:-:S02]  /*0540*/  CS2R R92, SRZ ;  /* 0x00000000005c7805 */ /* 0x000fc4000001ff00 */
[----:B------:R-:W-:Y:S02]  /*0550*/  CS2R R94, SRZ ;  /* 0x00000000005e7805 */ /* 0x000fe4000001ff00 */
[----:B------:R-:W-:Y:S01]  /*0560*/  SHF.R.U32.HI R100, RZ, 0x1, R108 ;  /* 0x00000001ff647819 */ /* 0x000fe2000001166c */
[----:B------:R-:W-:Y:S01]  /*0570*/  IMAD.SHL.U32 R97, R108, 0x2, RZ ;  /* 0x000000026c617824 */ /* 0x000fe200078e00ff */
[----:B------:R-:W-:Y:S02]  /*0580*/  LOP3.LUT R99, R99, 0x38, RZ, 0xc0, !PT ;  /* 0x0000003863637812 */ /* 0x000fe400078ec0ff */
[----:B------:R-:W-:Y:S01]  /*0590*/  LOP3.LUT R98, R98, 0xc0, RZ, 0xc0, !PT ;  /* 0x000000c062627812 */ /* 0x000fe200078ec0ff */
[----:B--2---:R0:W-:Y:S04]  /*05a0*/  STS.U8 [R7+UR18+0x1000], R16 ;  /* 0x0010001007007988 */ /* 0x0041e80008000012 */
[----:B---3--:R0:W-:Y:S04]  /*05b0*/  STS.U8 [R7+UR18+0x100c], R8 ;  /* 0x00100c0807007988 */ /* 0x0081e80008000012 */
[----:B----4-:R0:W-:Y:S04]  /*05c0*/  STS.U8 [R7+UR18+0x1004], R17 ;  /* 0x0010041107007988 */ /* 0x0101e80008000012 */
[----:B-----5:R0:W-:Y:S04]  /*05d0*/  STS.U8 [R7+UR18+0x1008], R6 ;  /* 0x0010080607007988 */ /* 0x0201e80008000012 */
[----:B------:R0:W-:Y:S04]  /*05e0*/  STS.U8 [R3+UR18+0x1000], R2 ;  /* 0x0010000203007988 */ /* 0x0001e80008000012 */
[----:B------:R0:W-:Y:S04]  /*05f0*/  STS.U8 [R3+UR18+0x100c], R12 ;  /* 0x00100c0c03007988 */ /* 0x0001e80008000012 */
[----:B------:R0:W-:Y:S04]  /*0600*/  STS.U8 [R3+UR18+0x1004], R10 ;  /* 0x0010040a03007988 */ /* 0x0001e80008000012 */
[----:B------:R0:W-:Y:S01]  /*0610*/  STS.U8 [R3+UR18+0x1008], R4 ;  /* 0x0010080403007988 */ /* 0x0001e20008000012 */
[----:B------:R-:W-:Y:S05]  /*0620*/  @!P0 BRA `(.L_x_0) ;  /* 0x0000004000748947 */ /* 0x000fea0003800000 */
[----:B0-----:R-:W0:Y:S01]  /*0630*/  LDC.64 R2, c[0x0][0x250] ;  /* 0x00009400ff027b82 */ /* 0x001e220000000a00 */
[--C-:B------:R-:W-:Y:S01]  /*0640*/  SHF.R.U32.HI R5, RZ, 0x2, R108.reuse ;  /* 0x00000002ff057819 */ /* 0x100fe2000001166c */
[----:B------:R-:W-:Y:S01]  /*0650*/  ULDC UR4, c[0x0][0x258] ;  /* 0x0000960000047ab9 */ /* 0x000fe20000000800 */
[----:B------:R-:W-:Y:S01]  /*0660*/  SHF.R.U32.HI R6, RZ, 0x5, R108 ;  /* 0x00000005ff067819 */ /* 0x000fe2000001166c */
[----:B------:R-:W-:Y:S01]  /*0670*/  ULDC.64 UR6, c[0x0][0x218] ;  /* 0x0000860000067ab9 */ /* 0x000fe20000000a00 */
[----:B------:R-:W-:Y:S01]  /*0680*/  SGXT.U32 R5, R5, 0x3 ;  /* 0x000000030505781a */ /* 0x000fe20000000000 */
[----:B------:R-:W-:Y:S01]  /*0690*/  ULDC.64 UR16, c[0x0][0x260] ;  /* 0x0000980000107ab9 */ /* 0x000fe20000000a00 */
[----:B------:R-:W-:Y:S01]  /*06a0*/  SGXT.U32 R6, R6, 0x3 ;  /* 0x000000030606781a */ /* 0x000fe20000000000 */
[----:B------:R-:W1:Y:S01]  /*06b0*/  LDC R165, c[0x0][0x268] ;  /* 0x00009a00ffa57b82 */ /* 0x000e620000000800 */
[C---:B------:R-:W-:Y:S01]  /*06c0*/  LOP3.LUT P2, R0, R108.reuse, 0x2, RZ, 0xc0, !PT ;  /* 0x000000026c007812 */ /* 0x040fe2000784c0ff */
[----:B------:R-:W-:Y:S01]  /*06d0*/  UIMAD UR16, UR19, UR16, URZ ;  /* 0x00000010131072a4 */ /* 0x000fe2000f8e023f */
[----:B------:R-:W-:Y:S01]  /*06e0*/  LOP3.LUT R96, R5, 0x30, R100, 0xf8, !PT ;  /* 0x0000003005607812 */ /* 0x000fe200078ef864 */
[----:B------:R-:W-:Y:S01]  /*06f0*/  UIADD3 UR5, UR18, 0x1000, URZ ;  /* 0x0000100012057890 */ /* 0x000fe2000fffe03f */
[----:B------:R-:W-:Y:S01]  /*0700*/  SHF.R.U32.HI R5, RZ, 0x1, R0 ;  /* 0x00000001ff057819 */ /* 0x000fe20000011600 */
[----:B------:R-:W-:Y:S01]  /*0710*/  IMAD.MOV.U32 R116, RZ, RZ, 0x5410 ;  /* 0x00005410ff747424 */ /* 0x000fe200078e00ff */
[C---:B------:R-:W-:Y:S01]  /*0720*/  LOP3.LUT R0, R108.reuse, 0x1c, RZ, 0xc0, !PT ;  /* 0x0000001c6c007812 */ /* 0x040fe200078ec0ff */
[----:B------:R-:W-:Y:S01]  /*0730*/  IMAD.MOV.U32 R115, RZ, RZ, 0x7632 ;  /* 0x00007632ff737424 */ /* 0x000fe200078e00ff */
[C---:B------:R-:W-:Y:S01]  /*0740*/  LOP3.LUT R4, R108.reuse, 0x1f, RZ, 0xc0, !PT ;  /* 0x0000001f6c047812 */ /* 0x040fe200078ec0ff */
[----:B------:R-:W-:Y:S01]  /*0750*/  IMAD R5, R108, 0x2, R5 ;  /* 0x000000026c057824 */ /* 0x000fe200078e0205 */
[----:B------:R-:W-:Y:S01]  /*0760*/  SHF.R.U32.HI R8, RZ, 0x7, R108 ;  /* 0x00000007ff087819 */ /* 0x000fe2000001166c */
[----:B------:R-:W-:Y:S01]  /*0770*/  USHF.R.U32.HI UR5, URZ, 0x4, UR5 ;  /* 0x000000043f057899 */ /* 0x000fe20008011605 */
[----:B------:R-:W-:Y:S01]  /*0780*/  ISETP.NE.U32.AND P1, PT, R11, RZ, PT ;  /* 0x000000ff0b00720c */ /* 0x000fe20003f25070 */
[----:B------:R-:W-:Y:S01]  /*0790*/  IMAD.MOV.U32 R166, RZ, RZ, 0x3f800000 ;  /* 0x3f800000ffa67424 */ /* 0x000fe200078e00ff */
[----:B------:R-:W-:Y:S01]  /*07a0*/  LOP3.LUT R0, R0, 0x3, R5, 0xf8, !PT ;  /* 0x0000000300007812 */ /* 0x000fe200078ef805 */
[----:B0-----:R-:W-:Y:S01]  /*07b0*/  IMAD R6, R6, R3, RZ ;  /* 0x0000000306067224 */ /* 0x001fe200078e02ff */
[----:B------:R-:W0:Y:S01]  /*07c0*/  LDC.64 R10, c[0x0][0x220] ;  /* 0x00008800ff0a7b82 */ /* 0x000e220000000a00 */
[----:B------:R-:W-:Y:S01]  /*07d0*/  IMAD R5, R4, UR4, RZ ;  /* 0x0000000404057c24 */ /* 0x000fe2000f8e02ff */
[----:B------:R-:W-:Y:S01]  /*07e0*/  LOP3.LUT R7, R108, 0x7f, RZ, 0xc0, !PT ;  /* 0x0000007f6c077812 */ /* 0x000fe200078ec0ff */
[C---:B------:R-:W-:Y:S01]  /*07f0*/  IMAD R120, R3.reuse, 0x8, R6 ;  /* 0x0000000803787824 */ /* 0x040fe200078e0206 */
[----:B------:R-:W-:Y:S01]  /*0800*/  USHF.R.S32.HI UR4, URZ, 0x1f, UR16 ;  /* 0x0000001f3f047899 */ /* 0x000fe20008011410 */
[----:B------:R-:W-:Y:S01]  /*0810*/  IMAD R2, R2, UR19, RZ ;  /* 0x0000001302027c24 */ /* 0x000fe2000f8e02ff */
[----:B------:R-:W-:Y:S01]  /*0820*/  SHF.R.S32.HI R9, RZ, 0x1f, R5 ;  /* 0x0000001fff097819 */ /* 0x000fe20000011405 */
[----:B------:R-:W-:Y:S01]  /*0830*/  IMAD R122, R3, 0x8, R120 ;  /* 0x00000008037a7824 */ /* 0x000fe200078e0278 */
[----:B------:R-:W-:Y:S01]  /*0840*/  LOP3.LUT R96, R96, R15, RZ, 0xfc, !PT ;  /* 0x0000000f60607212 */ /* 0x000fe200078efcff */
[----:B------:R-:W-:Y:S01]  /*0850*/  IMAD R7, R7, UR17, RZ ;  /* 0x0000001107077c24 */ /* 0x000fe2000f8e02ff */
[----:B------:R-:W-:Y:S01]  /*0860*/  IADD3 R5, P0, P3, R5, UR6, R2 ;  /* 0x0000000605057c10 */ /* 0x000fe2000fb1e002 */
[C---:B------:R-:W-:Y:S01]  /*0870*/  IMAD R124, R3.reuse, 0x8, R122 ;  /* 0x00000008037c7824 */ /* 0x040fe200078e027a */
[----:B------:R-:W-:Y:S01]  /*0880*/  SHF.R.S32.HI R4, RZ, 0x1f, R2 ;  /* 0x0000001fff047819 */ /* 0x000fe20000011402 */
[----:B------:R-:W-:Y:S01]  /*0890*/  USHF.R.U32.HI UR6, URZ, 0x4, UR18 ;  /* 0x000000043f067899 */ /* 0x000fe20008011612 */
[----:B------:R-:W-:Y:S01]  /*08a0*/  SGXT.U32 R2, R8, 0x1 ;  /* 0x000000010802781a */ /* 0x000fe20000000000 */
[----:B------:R-:W-:Y:S01]  /*08b0*/  IMAD R126, R3, 0x8, R124 ;  /* 0x00000008037e7824 */ /* 0x000fe200078e027c */
[----:B------:R-:W-:Y:S01]  /*08c0*/  IADD3.X R9, R9, UR7, R4, P0, P3 ;  /* 0x0000000709097c10 */ /* 0x000fe200087e6404 */
[----:B------:R-:W-:Y:S01]  /*08d0*/  USGXT.U32 UR6, UR6, 0xe ;  /* 0x0000000e0606789a */ /* 0x000fe20008000000 */
[-C--:B------:R-:W-:Y:S01]  /*08e0*/  IADD3 R117, P4, R6, R5.reuse, RZ ;  /* 0x0000000506757210 */ /* 0x080fe20007f9e0ff */
[C---:B------:R-:W-:Y:S01]  /*08f0*/  IMAD R128, R3.reuse, 0x8, R126 ;  /* 0x0000000803807824 */ /* 0x040fe200078e027e */
[----:B------:R-:W-:Y:S01]  /*0900*/  IADD3 R119, P5, R120, R5, RZ ;  /* 0x0000000578777210 */ /* 0x000fe20007fbe0ff */
[----:B-1----:R-:W-:Y:S01]  /*0910*/  IMAD R2, R2, R165, RZ ;  /* 0x000000a502027224 */ /* 0x002fe200078e02ff */
[----:B------:R-:W-:Y:S01]  /*0920*/  LEA.HI.X.SX32 R118, R6, R9, 0x1, P4 ;  /* 0x0000000906767211 */ /* 0x000fe200020f0eff */
[----:B------:R-:W-:Y:S01]  /*0930*/  IMAD R130, R3, 0x8, R128 ;  /* 0x0000000803827824 */ /* 0x000fe200078e0280 */
[----:B------:R-:W-:Y:S01]  /*0940*/  IADD3 R121, P4, R122, R5, RZ ;  /* 0x000000057a797210 */ /* 0x000fe20007f9e0ff */
[----:B------:R-:W-:Y:S01]  /*0950*/  IMAD R150, R165, 0x2, R2 ;  /* 0x00000002a5967824 */ /* 0x000fe200078e0202 */
        /* <DEDUP_REMOVED lines=10> */
[-C--:B------:R-:W-:Y:S01]  /*0a00*/  IADD3 R127, P5, R128, R5.reuse, RZ ;  /* 0x00000005807f7210 */ /* 0x080fe20007fbe0ff */
[----:B------:R-:W-:Y:S01]  /*0a10*/  IMAD R153, R165, 0x2, R152 ;  /* 0x00000002a5997824 */ /* 0x000fe200078e0298 */
[----:B------:R-:W-:Y:S01]  /*0a20*/  IADD3 R129, P6, R130, R5, RZ ;  /* 0x0000000582817210 */ /* 0x000fe20007fde0ff */
[----:B------:R-:W-:Y:S01]  /*0a30*/  IMAD R138, R3, 0x8, R136 ;  /* 0x00000008038a7824 */ /* 0x000fe200078e0288 */
[----:B------:R-:W-:Y:S01]  /*0a40*/  LEA.HI.X.SX32 R126, R126, R9, 0x1, P4 ;  /* 0x000000097e7e7211 */ /* 0x000fe200020f0eff */
[----:B------:R-:W-:Y:S01]  /*0a50*/  IMAD R154, R165, 0x2, R153 ;  /* 0x00000002a59a7824 */ /* 0x000fe200078e0299 */
[----:B------:R-:W-:Y:S01]  /*0a60*/  IADD3 R131, P4, R132, R5, RZ ;  /* 0x0000000584837210 */ /* 0x000fe20007f9e0ff */
[----:B------:R-:W-:Y:S01]  /*0a70*/  IMAD R140, R3, 0x8, R138 ;  /* 0x00000008038c7824 */ /* 0x000fe200078e028a */
[-C--:B------:R-:W-:Y:S01]  /*0a80*/  LEA.HI.X.SX32 R128, R128, R9.reuse, 0x1, P5 ;  /* 0x0000000980807211 */ /* 0x080fe200028f0eff */
        /* <DEDUP_REMOVED lines=16> */
[C---:B------:R-:W-:Y:S01]  /*0b90*/  IMAD R159, R165.reuse, 0x2, R158 ;  /* 0x00000002a59f7824 */ /* 0x040fe200078e029e */
[----:B------:R-:W-:Y:S01]  /*0ba0*/  IADD3 R141, P6, R142, R5, RZ ;  /* 0x000000058e8d7210 */ /* 0x000fe20007fde0ff */
[----:B------:R-:W-:Y:S01]  /*0bb0*/  IMAD.MOV.U32 R169, RZ, RZ, -0x800000 ;  /* 0xff800000ffa97424 */ /* 0x000fe200078e00ff */
[----:B------:R-:W-:Y:S01]  /*0bc0*/  LEA.HI.X.SX32 R138, R138, R9, 0x1, P4 ;  /* 0x000000098a8a7211 */ /* 0x000fe200020f0eff */
[----:B------:R-:W-:Y:S01]  /*0bd0*/  IMAD R160, R165, 0x2, R159 ;  /* 0x00000002a5a07824 */ /* 0x000fe200078e029f */
[----:B0-----:R-:W-:Y:S01]  /*0be0*/  IADD3 R161, P0, P3, R7, UR16, R10 ;  /* 0x0000001007a17c10 */ /* 0x001fe2000fb1e00a */
[----:B------:R-:W-:Y:S01]  /*0bf0*/  IMAD.MOV.U32 R168, RZ, RZ, -0x800000 ;  /* 0xff800000ffa87424 */ /* 0x000fe200078e00ff */
[----:B------:R-:W-:Y:S01]  /*0c00*/  SHF.R.S32.HI R4, RZ, 0x1f, R7 ;  /* 0x0000001fff047819 */ /* 0x000fe20000011407 */
[C---:B------:R-:W-:Y:S01]  /*0c10*/  IMAD R162, R165.reuse, 0x2, R160 ;  /* 0x00000002a5a27824 */ /* 0x040fe200078e02a0 */
[----:B------:R-:W-:Y:S01]  /*0c20*/  IADD3 R143, P4, R144, R5, RZ ;  /* 0x00000005908f7210 */ /* 0x000fe20007f9e0ff */
[----:B------:R-:W-:Y:S01]  /*0c30*/  IMAD.MOV.U32 R167, RZ, RZ, 0x3f800000 ;  /* 0x3f800000ffa77424 */ /* 0x000fe200078e00ff */
[-C--:B------:R-:W-:Y:S01]  /*0c40*/  LEA.HI.X.SX32 R140, R140, R9.reuse, 0x1, P5 ;  /* 0x000000098c8c7211 */ /* 0x080fe200028f0eff */
[----:B------:R-:W-:Y:S01]  /*0c50*/  IMAD R163, R165, 0x2, R162 ;  /* 0x00000002a5a37824 */ /* 0x000fe200078e02a2 */
[----:B------:R-:W-:-:S02]  /*0c60*/  LEA.HI.X.SX32 R142, R142, R9, 0x1, P6 ;  /* 0x000000098e8e7211 */ /* 0x000fc400030f0eff */
[----:B------:R-:W-:Y:S02]  /*0c70*/  CS2R R88, SRZ ;  /* 0x0000000000587805 */ /* 0x000fe4000001ff00 */
[-C--:B------:R-:W-:Y:S01]  /*0c80*/  IADD3 R145, P5, R146, R5.reuse, RZ ;  /* 0x0000000592917210 */ /* 0x080fe20007fbe0ff */
[C---:B------:R-:W-:Y:S01]  /*0c90*/  IMAD R164, R165.reuse, 0x2, R163 ;  /* 0x00000002a5a47824 */ /* 0x040fe200078e02a3 */
[----:B------:R-:W-:Y:S02]  /*0ca0*/  IADD3 R147, P6, R148, R5, RZ ;  /* 0x0000000594937210 */ /* 0x000fe40007fde0ff */
[----:B------:R-:W-:Y:S02]  /*0cb0*/  CS2R R90, SRZ ;  /* 0x00000000005a7805 */ /* 0x000fe4000001ff00 */
[----:B------:R-:W-:Y:S01]  /*0cc0*/  LEA.HI.X.SX32 R144, R144, R9, 0x1, P4 ;  /* 0x0000000990907211 */ /* 0x000fe200020f0eff */
[----:B------:R-:W-:Y:S01]  /*0cd0*/  IMAD R165, R165, 0x2, R164 ;  /* 0x00000002a5a57824 */ /* 0x000fe200078e02a4 */
[----:B------:R-:W-:-:S02]  /*0ce0*/  IADD3.X R5, R4, UR4, R11, P0, P3 ;  /* 0x0000000404057c10 */ /* 0x000fc400087e640b */
[----:B------:R-:W-:Y:S02]  /*0cf0*/  CS2R R92, SRZ ;  /* 0x00000000005c7805 */ /* 0x000fe4000001ff00 */
[-C--:B------:R-:W-:Y:S02]  /*0d00*/  IADD3 R178, P0, R2, R161.reuse, RZ ;  /* 0x000000a102b27210 */ /* 0x080fe40007f1e0ff */
[----:B------:R-:W-:Y:S02]  /*0d10*/  CS2R R94, SRZ ;  /* 0x00000000005e7805 */ /* 0x000fe4000001ff00 */
[-C--:B------:R-:W-:Y:S01]  /*0d20*/  IADD3 R180, P3, R150, R161.reuse, RZ ;  /* 0x000000a196b47210 */ /* 0x080fe20007f7e0ff */
[----:B------:R-:W-:Y:S01]  /*0d30*/  UMOV UR10, 0xffffff80 ;  /* 0xffffff80000a7882 */ /* 0x000fe20000000000 */
[C---:B------:R-:W-:Y:S01]  /*0d40*/  IADD3 R181, P4, R151.reuse, R161, RZ ;  /* 0x000000a197b57210 */ /* 0x040fe20007f9e0ff */
[----:B------:R-:W-:Y:S01]  /*0d50*/  UMOV UR11, 0x3fffffef ;  /* 0x3fffffef000b7882 */ /* 0x000fe20000000000 */
[-C--:B------:R-:W-:Y:S01]  /*0d60*/  LEA.HI.X.SX32 R149, R2, R5.reuse, 0x1, P0 ;  /* 0x0000000502957211 */ /* 0x080fe200000f0eff */
[----:B------:R-:W-:Y:S01]  /*0d70*/  IMAD.MOV.U32 R2, RZ, RZ, RZ ;  /* 0x000000ffff027224 */ /* 0x000fe200078e00ff */
[-C--:B------:R-:W-:Y:S01]  /*0d80*/  LEA.HI.X.SX32 R150, R150, R5.reuse, 0x1, P3 ;  /* 0x0000000596967211 */ /* 0x080fe200018f0eff */
[----:B------:R-:W-:Y:S01]  /*0d90*/  UMOV UR7, URZ ;  /* 0x0000003f00077c82 */ /* 0x000fe20008000000 */
[----:B------:R-:W-:Y:S01]  /*0da0*/  LEA.HI.X.SX32 R151, R151, R5, 0x1, P4 ;  /* 0x0000000597977211 */ /* 0x000fe200020f0eff */
[----:B------:R-:W-:Y:S01]  /*0db0*/  USGXT.U32 UR12, UR5, 0xe ;  /* 0x0000000e050c789a */ /* 0x000fe20008000000 */
[-C--:B------:R-:W-:Y:S01]  /*0dc0*/  IADD3 R182, P0, R152, R161.reuse, RZ ;  /* 0x000000a198b67210 */ /* 0x080fe20007f1e0ff */
[----:B------:R-:W-:Y:S01]  /*0dd0*/  UMOV UR4, URZ ;  /* 0x0000003f00047c82 */ /* 0x000fe20008000000 */
[CC--:B------:R-:W-:Y:S01]  /*0de0*/  IADD3 R183, P3, R153.reuse, R161.reuse, RZ ;  /* 0x000000a199b77210 */ /* 0x0c0fe20007f7e0ff */
[----:B------:R-:W-:Y:S01]  /*0df0*/  UIADD3.64 UR10, UR6, -UR10, URZ ;  /* 0x8000000a060a7297 */ /* 0x000fe2000fffe03f */
[----:B------:R-:W-:Y:S01]  /*0e00*/  IADD3 R184, P4, R154, R161, RZ ;  /* 0x000000a19ab87210 */ /* 0x000fe20007f9e0ff */
[----:B------:R-:W-:Y:S01]  /*0e10*/  UMOV UR5, URZ ;  /* 0x0000003f00057c82 */ /* 0x000fe20008000000 */
[-C--:B------:R-:W-:Y:S01]  /*0e20*/  LEA.HI.X.SX32 R152, R152, R5.reuse, 0x1, P0 ;  /* 0x0000000598987211 */ /* 0x080fe200000f0eff */
[----:B------:R-:W-:Y:S01]  /*0e30*/  ULDC UR16, c[0x0][0x238] ;  /* 0x00008e0000107ab9 */ /* 0x000fe20000000800 */
[-C--:B------:R-:W-:Y:S01]  /*0e40*/  LEA.HI.X.SX32 R153, R153, R5.reuse, 0x1, P3 ;  /* 0x0000000599997211 */ /* 0x080fe200018f0eff */
[----:B------:R-:W-:Y:S01]  /*0e50*/  UMOV UR13, 0xc0000010 ;  /* 0xc0000010000d7882 */ /* 0x000fe20000000000 */
[----:B------:R-:W-:-:S02]  /*0e60*/  LEA.HI.X.SX32 R154, R154, R5, 0x1, P4 ;  /* 0x000000059a9a7211 */ /* 0x000fc400020f0eff */
[-C--:B------:R-:W-:Y:S02]  /*0e70*/  IADD3 R185, P0, R155, R161.reuse, RZ ;  /* 0x000000a19bb97210 */ /* 0x080fe40007f1e0ff */
[CC--:B------:R-:W-:Y:S02]  /*0e80*/  IADD3 R186, P3, R156.reuse, R161.reuse, RZ ;  /* 0x000000a19cba7210 */ /* 0x0c0fe40007f7e0ff */
[----:B------:R-:W-:Y:S02]  /*0e90*/  IADD3 R187, P4, R157, R161, RZ ;  /* 0x000000a19dbb7210 */ /* 0x000fe40007f9e0ff */
[-C--:B------:R-:W-:Y:S02]  /*0ea0*/  LEA.HI.X.SX32 R155, R155, R5.reuse, 0x1, P0 ;  /* 0x000000059b9b7211 */ /* 0x080fe400000f0eff */
[-C--:B------:R-:W-:Y:S02]  /*0eb0*/  LEA.HI.X.SX32 R156, R156, R5.reuse, 0x1, P3 ;  /* 0x000000059c9c7211 */ /* 0x080fe400018f0eff */
[----:B------:R-:W-:-:S02]  /*0ec0*/  LEA.HI.X.SX32 R157, R157, R5, 0x1, P4 ;  /* 0x000000059d9d7211 */ /* 0x000fc400020f0eff */
[-C--:B------:R-:W-:Y:S02]  /*0ed0*/  IADD3 R188, P0, R158, R161.reuse, RZ ;  /* 0x000000a19ebc7210 */ /* 0x080fe40007f1e0ff */
[CC--:B------:R-:W-:Y:S02]  /*0ee0*/  IADD3 R189, P3, R159.reuse, R161.reuse, RZ ;  /* 0x000000a19fbd7210 */ /* 0x0c0fe40007f7e0ff */
[----:B------:R-:W-:Y:S02]  /*0ef0*/  IADD3 R190, P4, R160, R161, RZ ;  /* 0x000000a1a0be7210 */ /* 0x000fe40007f9e0ff */
[-C--:B------:R-:W-:Y:S02]  /*0f00*/  LEA.HI.X.SX32 R158, R158, R5.reuse, 0x1, P0 ;  /* 0x000000059e9e7211 */ /* 0x080fe400000f0eff */
[-C--:B------:R-:W-:Y:S02]  /*0f10*/  LEA.HI.X.SX32 R159, R159, R5.reuse, 0x1, P3 ;  /* 0x000000059f9f7211 */ /* 0x080fe400018f0eff */
[----:B------:R-:W-:-:S02]  /*0f20*/  LEA.HI.X.SX32 R160, R160, R5, 0x1, P4 ;  /* 0x00000005a0a07211 */ /* 0x000fc400020f0eff */
[----:B------:R-:W-:Y:S02]  /*0f30*/  LEA.HI.X.SX32 R146, R146, R9, 0x1, P5 ;  /* 0x0000000992927211 */ /* 0x000fe400028f0eff */
[-C--:B------:R-:W-:Y:S02]  /*0f40*/  IADD3 R191, P0, R162, R161.reuse, RZ ;  /* 0x000000a1a2bf7210 */ /* 0x080fe40007f1e0ff */
[-C--:B------:R-:W-:Y:S02]  /*0f50*/  IADD3 R192, P3, R163, R161.reuse, RZ ;  /* 0x000000a1a3c07210 */ /* 0x080fe40007f7e0ff */
[-C--:B------:R-:W-:Y:S02]  /*0f60*/  IADD3 R193, P4, R164, R161.reuse, RZ ;  /* 0x000000a1a4c17210 */ /* 0x080fe40007f9e0ff */
[----:B------:R-:W-:Y:S02]  /*0f70*/  IADD3 R161, P5, R165, R161, RZ ;  /* 0x000000a1a5a17210 */ /* 0x000fe40007fbe0ff */
[----:B------:R-:W-:-:S02]  /*0f80*/  LEA.HI.X.SX32 R162, R162, R5, 0x1, P0 ;  /* 0x00000005a2a27211 */ /* 0x000fc400000f0eff */
[-C--:B------:R-:W-:Y:S02]  /*0f90*/  LEA.HI.X.SX32 R163, R163, R5.reuse, 0x1, P3 ;  /* 0x00000005a3a37211 */ /* 0x080fe400018f0eff */
[-C--:B------:R-:W-:Y:S02]  /*0fa0*/  LEA.HI.X.SX32 R164, R164, R5.reuse, 0x1, P4 ;  /* 0x00000005a4a47211 */ /* 0x080fe400020f0eff */
[----:B------:R-:W-:Y:S02]  /*0fb0*/  LEA.HI.X.SX32 R165, R165, R5, 0x1, P5 ;  /* 0x00000005a5a57211 */ /* 0x000fe400028f0eff */
[----:B------:R-:W-:Y:S02]  /*0fc0*/  SEL R5, RZ, 0x90, !P1 ;  /* 0x00000090ff057807 */ /* 0x000fe40004800000 */
[----:B------:R-:W-:Y:S02]  /*0fd0*/  LEA.HI.X.SX32 R148, R148, R9, 0x1, P6 ;  /* 0x0000000994947211 */ /* 0x000fe400030f0eff */
[----:B------:R-:W-:-:S02]  /*0fe0*/  LOP3.LUT R114, R5, 0x7f, R108, 0x78, !PT ;  /* 0x0000007f05727812 */ /* 0x000fc400078e786c */
[----:B------:R-:W-:Y:S02]  /*0ff0*/  LOP3.LUT P0, RZ, R108, 0x1, RZ, 0xc0, !PT ;  /* 0x000000016cff7812 */ /* 0x000fe4000780c0ff */
[----:B------:R-:W-:Y:S02]  /*1000*/  LOP3.LUT R194, R97, 0x6, RZ, 0xc0, !PT ;  /* 0x0000000661c27812 */ /* 0x000fe400078ec0ff */
[----:B------:R-:W-:Y:S02]  /*1010*/  SEL R116, R116, 0x1054, !P2 ;  /* 0x0000105474747807 */ /* 0x000fe40005000000 */
[----:B------:R-:W-:Y:S02]  /*1020*/  SEL R115, R115, 0x3276, !P2 ;  /* 0x0000327673737807 */ /* 0x000fe40005000000 */
[C---:B------:R-:W-:Y:S02]  /*1030*/  LOP3.LUT R113, R114.reuse, 0x20, RZ, 0x3c, !PT ;  /* 0x0000002072717812 */ /* 0x040fe400078e3cff */
[----:B------:R-:W-:-:S02]  /*1040*/  LOP3.LUT R112, R114, 0x40, RZ, 0x3c, !PT ;  /* 0x0000004072707812 */ /* 0x000fc400078e3cff */
[----:B------:R-:W-:Y:S02]  /*1050*/  LOP3.LUT R111, R114, 0x60, RZ, 0x3c, !PT ;  /* 0x00000060726f7812 */ /* 0x000fe400078e3cff */
[----:B------:R-:W-:Y:S02]  /*1060*/  LOP3.LUT R110, R96, 0x8, RZ, 0xfc, !PT ;  /* 0x00000008606e7812 */ /* 0x000fe400078efcff */
[----:B------:R-:W-:-:S07]  /*1070*/  LOP3.LUT R109, R0, 0x1, RZ, 0x3c, !PT ;  /* 0x00000001006d7812 */ /* 0x000fce00078e3cff */
.L_x_1:
[----:B------:R-:W-:Y:S02]  /*1080*/  SHF.R.S32.HI R23, RZ, 0x1f, R2 ;  /* 0x0000001fff177819 */ /* 0x000fe40000011402 */
[C---:B------:R-:W-:Y:S02]  /*1090*/  IADD3 R4, P1, R2.reuse, R117, RZ ;  /* 0x0000007502047210 */ /* 0x040fe40007f3e0ff */
[----:B------:R-:W-:-:S03]  /*10a0*/  IADD3 R6, P2, R2, R119, RZ ;  /* 0x0000007702067210 */ /* 0x000fc60007f5e0ff */
[C---:B------:R-:W-:Y:S01]  /*10b0*/  IMAD.X R5, R23.reuse, 0x1, R118, P1 ;  /* 0x0000000117057824 */ /* 0x040fe200008e0676 */
[C---:B------:R-:W-:Y:S01]  /*10c0*/  IADD3 R8, P1, R2.reuse, R121, RZ ;  /* 0x0000007902087210 */ /* 0x040fe20007f3e0ff */
[C---:B------:R-:W-:Y:S01]  /*10d0*/  IMAD.X R7, R23.reuse, 0x1, R120, P2 ;  /* 0x0000000117077824 */ /* 0x040fe200010e0678 */
[C---:B------:R-:W-:Y:S02]  /*10e0*/  IADD3 R10, P2, R2.reuse, R123, RZ ;  /* 0x0000007b020a7210 */ /* 0x040fe40007f5e0ff */
[----:B------:R0:W2:Y:S01]  /*10f0*/  LDG.E.U8 R19, desc[UR20][R4.64] ;  /* 0x0000001404137981 */ /* 0x0000a2000c1e1100 */
[C---:B------:R-:W-:Y:S01]  /*1100*/  IMAD.X R9, R23.reuse, 0x1, R122, P1 ;  /* 0x0000000117097824 */ /* 0x040fe200008e067a */
[C---:B------:R-:W-:Y:S01]  /*1110*/  IADD3 R12, P1, R2.reuse, R125, RZ ;  /* 0x0000007d020c7210 */ /* 0x040fe20007f3e0ff */
[C---:B------:R-:W-:Y:S01]  /*1120*/  IMAD.X R11, R23.reuse, 0x1, R124, P2 ;  /* 0x00000001170b7824 */ /* 0x040fe200010e067c */
[C---:B------:R-:W-:Y:S01]  /*1130*/  IADD3 R14, P2, R2.reuse, R127, RZ ;  /* 0x0000007f020e7210 */ /* 0x040fe20007f5e0ff */
[----:B------:R1:W3:Y:S02]  /*1140*/  LDG.E.U8 R21, desc[UR20][R6.64] ;  /* 0x0000001406157981 */ /* 0x0002e4000c1e1100 */
[C---:B------:R-:W-:Y:S01]  /*1150*/  IMAD.X R13, R23.reuse, 0x1, R126, P1 ;  /* 0x00000001170d7824 */ /* 0x040fe200008e067e */
[C---:B------:R-:W-:Y:S01]  /*1160*/  IADD3 R16, P1, R2.reuse, R129, RZ ;  /* 0x0000008102107210 */ /* 0x040fe20007f3e0ff */
[C---:B------:R-:W-:Y:S01]  /*1170*/  IMAD.X R15, R23.reuse, 0x1, R128, P2 ;  /* 0x00000001170f7824 */ /* 0x040fe200010e0680 */
[C---:B0-----:R-:W-:Y:S01]  /*1180*/  IADD3 R4, P2, R2.reuse, R131, RZ ;  /* 0x0000008302047210 */ /* 0x041fe20007f5e0ff */
[----:B------:R0:W4:Y:S02]  /*1190*/  LDG.E.U8 R25, desc[UR20][R8.64] ;  /* 0x0000001408197981 */ /* 0x000124000c1e1100 */
[C---:B------:R-:W-:Y:S01]  /*11a0*/  IMAD.X R17, R23.reuse, 0x1, R130, P1 ;  /* 0x0000000117117824 */ /* 0x040fe200008e0682 */
[----:B-1----:R-:W-:Y:S01]  /*11b0*/  IADD3 R6, P1, R2, R133, RZ ;  /* 0x0000008502067210 */ /* 0x002fe20007f3e0ff */
[----:B------:R1:W5:Y:S01]  /*11c0*/  LDG.E.U8 R27, desc[UR20][R10.64] ;  /* 0x000000140a1b7981 */ /* 0x000362000c1e1100 */
[----:B------:R-:W-:-:S03]  /*11d0*/  IMAD.X R5, R23, 0x1, R132, P2 ;  /* 0x0000000117057824 */ /* 0x000fc600010e0684 */
[----:B------:R-:W-:Y:S01]  /*11e0*/  IMAD.X R7, R23, 0x1, R134, P1 ;  /* 0x0000000117077824 */ /* 0x000fe200008e0686 */
[C---:B0-----:R-:W-:Y:S01]  /*11f0*/  IADD3 R8, P2, R2.reuse, R135, RZ ;  /* 0x0000008702087210 */ /* 0x041fe20007f5e0ff */
[----:B------:R0:W5:Y:S01]  /*1200*/  LDG.E.U8 R29, desc[UR20][R12.64] ;  /* 0x000000140c1d7981 */ /* 0x000162000c1e1100 */
[----:B-1----:R-:W-:-:S03]  /*1210*/  IADD3 R10, P1, R2, R137, RZ ;  /* 0x00000089020a7210 */ /* 0x002fc60007f3e0ff */
[----:B------:R1:W5:Y:S01]  /*1220*/  LDG.E.U8 R31, desc[UR20][R14.64] ;  /* 0x000000140e1f7981 */ /* 0x000362000c1e1100 */
[C---:B------:R-:W-:Y:S02]  /*1230*/  IMAD.X R9, R23.reuse, 0x1, R136, P2 ;  /* 0x0000000117097824 */ /* 0x040fe400010e0688 */
[----:B------:R-:W-:Y:S01]  /*1240*/  IMAD.X R11, R23, 0x1, R138, P1 ;  /* 0x00000001170b7824 */ /* 0x000fe200008e068a */
[C---:B0-----:R-:W-:Y:S01]  /*1250*/  IADD3 R12, P2, R2.reuse, R139, RZ ;  /* 0x0000008b020c7210 */ /* 0x041fe20007f5e0ff */
[----:B------:R0:W5:Y:S01]  /*1260*/  LDG.E.U8 R33, desc[UR20][R16.64] ;  /* 0x0000001410217981 */ /* 0x000162000c1e1100 */
[----:B-1----:R-:W-:-:S03]  /*1270*/  IADD3 R14, P1, R2, R141, RZ ;  /* 0x0000008d020e7210 */ /* 0x002fc60007f3e0ff */
[----:B------:R1:W5:Y:S01]  /*1280*/  LDG.E.U8 R35, desc[UR20][R4.64] ;  /* 0x0000001404237981 */ /* 0x000362000c1e1100 */
[----:B------:R-:W-:-:S03]  /*1290*/  IMAD.X R13, R23, 0x1, R140, P2 ;  /* 0x00000001170d7824 */ /* 0x000fc600010e068c */
[----:B------:R1:W5:Y:S01]  /*12a0*/  LDG.E.U8 R37, desc[UR20][R6.64] ;  /* 0x0000001406257981 */ /* 0x000362000c1e1100 */
[----:B------:R-:W-:Y:S01]  /*12b0*/  IMAD.X R15, R23, 0x1, R142, P1 ;  /* 0x00000001170f7824 */ /* 0x000fe200008e068e */
[C---:B0-----:R-:W-:Y:S02]  /*12c0*/  IADD3 R16, P2, R2.reuse, R143, RZ ;  /* 0x0000008f02107210 */ /* 0x041fe40007f5e0ff */
[----:B------:R-:W5:Y:S01]  /*12d0*/  LDG.E.U8 R9, desc[UR20][R8.64] ;  /* 0x0000001408097981 */ /* 0x000f62000c1e1100 */
[----:B-1----:R-:W-:-:S03]  /*12e0*/  IADD3 R4, P3, R2, R145, RZ ;  /* 0x0000009102047210 */ /* 0x002fc60007f7e0ff */
[----:B------:R-:W5:Y:S01]  /*12f0*/  LDG.E.U8 R11, desc[UR20][R10.64] ;  /* 0x000000140a0b7981 */ /* 0x000f62000c1e1100 */
[----:B------:R-:W-:Y:S01]  /*1300*/  IADD3 R6, P1, R2, R147, RZ ;  /* 0x0000009302067210 */ /* 0x000fe20007f3e0ff */
[C---:B------:R-:W-:Y:S02]  /*1310*/  IMAD.X R17, R23.reuse, 0x1, R144, P2 ;  /* 0x0000000117117824 */ /* 0x040fe400010e0690 */
[----:B------:R0:W5:Y:S01]  /*1320*/  LDG.E.U8 R13, desc[UR20][R12.64] ;  /* 0x000000140c0d7981 */ /* 0x000162000c1e1100 */
[C---:B------:R-:W-:Y:S02]  /*1330*/  IMAD.X R5, R23.reuse, 0x1, R146, P3 ;  /* 0x0000000117057824 */ /* 0x040fe400018e0692 */
[----:B------:R-:W-:Y:S01]  /*1340*/  IMAD.X R7, R23, 0x1, R148, P1 ;  /* 0x0000000117077824 */ /* 0x000fe200008e0694 */
[----:B------:R-:W5:Y:S04]  /*1350*/  LDG.E.U8 R15, desc[UR20][R14.64] ;  /* 0x000000140e0f7981 */ /* 0x000f68000c1e1100 */
[----:B------:R-:W5:Y:S04]  /*1360*/  LDG.E.U8 R17, desc[UR20][R16.64] ;  /* 0x0000001410117981 */ /* 0x000f68000c1e1100 */
[----:B------:R-:W5:Y:S04]  /*1370*/  LDG.E.U8 R5, desc[UR20][R4.64] ;  /* 0x0000001404057981 */ /* 0x000f68000c1e1100 */
[----:B------:R1:W5:Y:S01]  /*1380*/  LDG.E.U8 R7, desc[UR20][R6.64] ;  /* 0x0000001406077981 */ /* 0x000362000c1e1100 */
[----:B------:R-:W-:Y:S01]  /*1390*/  VIADD R23, R194, UR5 ;  /* 0x00000005c2177c36 */ /* 0x000fe20008000000 */
[----:B------:R-:W-:Y:S01]  /*13a0*/  UMOV UR14, UR6 ;  /* 0x00000006000e7c82 */ /* 0x000fe20008000000 */
[----:B------:R-:W-:Y:S01]  /*13b0*/  UMOV UR15, 0xc0000010 ;  /* 0xc0000010000f7882 */ /* 0x000fe20000000000 */
[----:B------:R-:W-:Y:S01]  /*13c0*/  BAR.SYNC.DEFER_BLOCKING 0x0 ;  /* 0x0000000000007b1d */ /* 0x000fe20000010000 */
[C---:B------:R-:W-:Y:S01]  /*13d0*/  VIADD R225, R23.reuse, 0x9 ;  /* 0x0000000917e17836 */ /* 0x040fe20000000000 */
[C---:B------:R-:W-:Y:S01]  /*13e0*/  LOP3.LUT R39, R23.reuse, 0x70, RZ, 0xfc, !PT ;  /* 0x0000007017277812 */ /* 0x040fe200078efcff */
[C---:B------:R-:W-:Y:S01]  /*13f0*/  VIADD R223, R23.reuse, 0x10 ;  /* 0x0000001017df7836 */ /* 0x040fe20000000000 */
[C---:B------:R-:W-:Y:S01]  /*1400*/  LOP3.LUT R41, R23.reuse, 0x71, RZ, 0xfc, !PT ;  /* 0x0000007117297812 */ /* 0x040fe200078efcff */
[C---:B------:R-:W-:Y:S01]  /*1410*/  VIADD R221, R23.reuse, 0x11 ;  /* 0x0000001117dd7836 */ /* 0x040fe20000000000 */
[-C--:B------:R-:W-:Y:S01]  /*1420*/  ISETP.GE.AND P1, PT, R96, R39.reuse, PT ;  /* 0x000000276000720c */ /* 0x080fe20003f26270 */
[----:B------:R-:W-:Y:S01]  /*1430*/  UMOV UR8, UR12 ;  /* 0x0000000c00087c82 */ /* 0x000fe20008000000 */
[----:B------:R-:W-:Y:S01]  /*1440*/  ISETP.GE.AND P4, PT, R110, R39, PT ;  /* 0x000000276e00720c */ /* 0x000fe20003f86270 */
[----:B------:R-:W-:Y:S01]  /*1450*/  UMOV UR9, UR13 ;  /* 0x0000000d00097c82 */ /* 0x000fe20008000000 */
[-C--:B------:R-:W-:Y:S01]  /*1460*/  ISETP.GE.AND P2, PT, R96, R41.reuse, PT ;  /* 0x000000296000720c */ /* 0x080fe20003f46270 */
[C---:B------:R-:W-:Y:S01]  /*1470*/  VIADD R219, R23.reuse, 0x18 ;  /* 0x0000001817db7836 */ /* 0x040fe20000000000 */
[----:B------:R-:W-:Y:S01]  /*1480*/  ISETP.GE.AND P6, PT, R110, R41, PT ;  /* 0x000000296e00720c */ /* 0x000fe20003fc6270 */
[C---:B------:R-:W-:Y:S01]  /*1490*/  VIADD R217, R23.reuse, 0x19 ;  /* 0x0000001917d97836 */ /* 0x040fe20000000000 */
[C---:B------:R-:W-:Y:S01]  /*14a0*/  LOP3.LUT R201, R23.reuse, 0x59, RZ, 0xfc, !PT ;  /* 0x0000005917c97812 */ /* 0x040fe200078efcff */
[C---:B------:R-:W-:Y:S01]  /*14b0*/  VIADD R215, R23.reuse, 0x20 ;  /* 0x0000002017d77836 */ /* 0x040fe20000000000 */
[----:B0-----:R-:W-:Y:S01]  /*14c0*/  SEL R12, RZ, 0x1, P6 ;  /* 0x00000001ff0c7807 */ /* 0x001fe20003000000 */
[C---:B------:R-:W-:Y:S01]  /*14d0*/  VIADD R213, R23.reuse, 0x21 ;  /* 0x0000002117d57836 */ /* 0x040fe20000000000 */
[C---:B------:R-:W-:Y:S01]  /*14e0*/  LOP3.LUT R199, R23.reuse, 0x58, RZ, 0xfc, !PT ;  /* 0x0000005817c77812 */ /* 0x040fe200078efcff */
        /* <DEDUP_REMOVED lines=9> */
[----:B------:R-:W-:-:S02]  /*1580*/  LOP3.LUT R229, R23, 0x50, RZ, 0xfc, !PT ;  /* 0x0000005017e57812 */ /* 0x000fc400078efcff */
[C---:B------:R-:W-:Y:S01]  /*1590*/  LOP3.LUT R231, R23.reuse, 0x51, RZ, 0xfc, !PT ;  /* 0x0000005117e77812 */ /* 0x040fe200078efcff */
[----:B--2---:R0:W-:Y:S04]  /*15a0*/  STS.U8 [R114+UR18], R19 ;  /* 0x0000001372007988 */ /* 0x0041e80008000012 */
[----:B---3--:R-:W-:Y:S01]  /*15b0*/  STS.U8 [R114+UR18+0x100], R21 ;  /* 0x0001001572007988 */ /* 0x008fe20008000012 */
[----:B0-----:R-:W-:-:S03]  /*15c0*/  LOP3.LUT R19, R23, 0x79, RZ, 0xfc, !PT ;  /* 0x0000007917137812 */ /* 0x001fc600078efcff */
[----:B----4-:R-:W-:Y:S01]  /*15d0*/  STS.U8 [R114+UR18+0x200], R25 ;  /* 0x0002001972007988 */ /* 0x010fe20008000012 */
[----:B------:R-:W-:-:S03]  /*15e0*/  ISETP.GE.AND P3, PT, R96, R19, PT ;  /* 0x000000136000720c */ /* 0x000fc60003f66270 */
[----:B-----5:R-:W-:Y:S01]  /*15f0*/  STS.U8 [R114+UR18+0x300], R27 ;  /* 0x0003001b72007988 */ /* 0x020fe20008000012 */
[----:B------:R-:W-:Y:S02]  /*1600*/  ISETP.GE.AND P5, PT, R110, R19, PT ;  /* 0x000000136e00720c */ /* 0x000fe40003fa6270 */
[----:B------:R-:W-:Y:S02]  /*1610*/  SEL R19, RZ, 0x1fffe, P4 ;  /* 0x0001fffeff137807 */ /* 0x000fe40002000000 */
[----:B------:R-:W-:Y:S01]  /*1620*/  SEL R10, RZ, 0x4, P3 ;  /* 0x00000004ff0a7807 */ /* 0x000fe20001800000 */
[----:B------:R-:W-:Y:S01]  /*1630*/  STS.U8 [R114+UR18+0x400], R29 ;  /* 0x0004001d72007988 */ /* 0x000fe20008000012 */
[----:B-1----:R-:W-:Y:S01]  /*1640*/  SEL R6, RZ, 0x1, P5 ;  /* 0x00000001ff067807 */ /* 0x002fe20002800000 */
[----:B------:R-:W-:Y:S01]  /*1650*/  IMAD.IADD R19, R12, 0x1, R19 ;  /* 0x000000010c137824 */ /* 0x000fe200078e0213 */
[----:B------:R-:W-:Y:S01]  /*1660*/  SEL R12, RZ, 0x7fff8, P1 ;  /* 0x0007fff8ff0c7807 */ /* 0x000fe20000800000 */
[----:B------:R-:W-:Y:S03]  /*1670*/  STS.U8 [R114+UR18+0x500], R31 ;  /* 0x0005001f72007988 */ /* 0x000fe60008000012 */
[----:B------:R-:W-:Y:S01]  /*1680*/  LOP3.LUT R19, R19, 0x3, RZ, 0xc0, !PT ;  /* 0x0000000313137812 */ /* 0x000fe200078ec0ff */
[----:B------:R-:W-:Y:S04]  /*1690*/  STS.U8 [R114+UR18+0x600], R33 ;  /* 0x0006002172007988 */ /* 0x000fe80008000012 */
[----:B------:R-:W-:Y:S04]  /*16a0*/  STS.U8 [R114+UR18+0x700], R35 ;  /* 0x0007002372007988 */ /* 0x000fe80008000012 */
[----:B------:R-:W-:Y:S04]  /*16b0*/  STS.U8 [R114+UR18+0x800], R37 ;  /* 0x0008002572007988 */ /* 0x000fe80008000012 */
[----:B------:R0:W-:Y:S04]  /*16c0*/  STS.U8 [R114+UR18+0x900], R9 ;  /* 0x0009000972007988 */ /* 0x0001e80008000012 */
[----:B------:R1:W-:Y:S04]  /*16d0*/  STS.U8 [R114+UR18+0xa00], R11 ;  /* 0x000a000b72007988 */ /* 0x0003e80008000012 */
[----:B------:R-:W-:Y:S01]  /*16e0*/  STS.U8 [R114+UR18+0xb00], R13 ;  /* 0x000b000d72007988 */ /* 0x000fe20008000012 */
[----:B0-----:R-:W-:-:S03]  /*16f0*/  LOP3.LUT R9, R23, 0x78, RZ, 0xfc, !PT ;  /* 0x0000007817097812 */ /* 0x001fc600078efcff */
[----:B------:R0:W-:Y:S01]  /*1700*/  STS.U8 [R114+UR18+0xc00], R15 ;  /* 0x000c000f72007988 */ /* 0x0001e20008000012 */
[----:B------:R-:W-:-:S03]  /*1710*/  ISETP.GE.AND P4, PT, R96, R9, PT ;  /* 0x000000096000720c */ /* 0x000fc60003f86270 */
[----:B------:R2:W-:Y:S01]  /*1720*/  STS.U8 [R114+UR18+0xd00], R17 ;  /* 0x000d001172007988 */ /* 0x0005e20008000012 */
[----:B------:R-:W-:Y:S02]  /*1730*/  ISETP.GE.AND P6, PT, R110, R9, PT ;  /* 0x000000096e00720c */ /* 0x000fe40003fc6270 */
[C---:B-1----:R-:W-:Y:S01]  /*1740*/  LOP3.LUT R11, R23.reuse, 0x69, RZ, 0xfc, !PT ;  /* 0x00000069170b7812 */ /* 0x042fe200078efcff */
[----:B------:R1:W-:Y:S01]  /*1750*/  STS.U8 [R114+UR18+0xe00], R5 ;  /* 0x000e000572007988 */ /* 0x0003e20008000012 */
[C---:B------:R-:W-:Y:S02]  /*1760*/  LOP3.LUT R9, R23.reuse, 0x68, RZ, 0xfc, !PT ;  /* 0x0000006817097812 */ /* 0x040fe400078efcff */
[----:B0-----:R-:W-:Y:S01]  /*1770*/  SEL R15, RZ, 0x7fff8, P4 ;  /* 0x0007fff8ff0f7807 */ /* 0x001fe20002000000 */
[----:B------:R0:W-:Y:S01]  /*1780*/  STS.U8 [R114+UR18+0xf00], R7 ;  /* 0x000f000772007988 */ /* 0x0001e20008000012 */
[----:B--2---:R-:W-:Y:S01]  /*1790*/  SEL R17, RZ, 0x1fffe, P6 ;  /* 0x0001fffeff117807 */ /* 0x004fe20003000000 */
[----:B------:R2:W-:Y:S06]  /*17a0*/  MEMBAR.ALL.CTA ;  /* 0x0000000000007992 */ /* 0x0005ec0000008000 */
[----:B--2---:R-:W2:Y:S02]  /*17b0*/  FENCE.VIEW.ASYNC.S ;  /* 0x00000000000073c6 */ /* 0x004ea40000000000 */
[----:B--2---:R-:W-:Y:S01]  /*17c0*/  BAR.SYNC.DEFER_BLOCKING 0x0 ;  /* 0x0000000000007b1d */ /* 0x004fe20000010000 */
[C---:B-1----:R-:W-:Y:S01]  /*17d0*/  LOP3.LUT R5, R23.reuse, 0x60, RZ, 0xfc, !PT ;  /* 0x0000006017057812 */ /* 0x042fe200078efcff */
[----:B------:R-:W-:Y:S01]  /*17e0*/  IMAD.IADD R17, R6, 0x1, R17 ;  /* 0x0000000106117824 */ /* 0x000fe200078e0211 */
[----:B0-----:R-:W-:-:S02]  /*17f0*/  LOP3.LUT R7, R23, 0x61, RZ, 0xfc, !PT ;  /* 0x0000006117077812 */ /* 0x001fc400078efcff */
[C---:B------:R-:W-:Y:S02]  /*1800*/  ISETP.GE.AND P3, PT, R110.reuse, R5, PT ;  /* 0x000000056e00720c */ /* 0x040fe40003f66270 */
[C---:B------:R-:W-:Y:S02]  /*1810*/  ISETP.GE.AND P4, PT, R110.reuse, R7, PT ;  /* 0x000000076e00720c */ /* 0x040fe40003f86270 */
[----:B------:R-:W-:Y:S02]  /*1820*/  SEL R13, RZ, 0x1fffe, P3 ;  /* 0x0001fffeff0d7807 */ /* 0x000fe40001800000 */
[C---:B------:R-:W-:Y:S02]  /*1830*/  ISETP.GE.AND P6, PT, R110.reuse, R11, PT ;  /* 0x0000000b6e00720c */ /* 0x040fe40003fc6270 */
[----:B------:R-:W-:Y:S02]  /*1840*/  ISETP.GE.AND P3, PT, R110, R9, PT ;  /* 0x000000096e00720c */ /* 0x000fe40003f66270 */
[----:B------:R-:W-:-:S02]  /*1850*/  SEL R8, RZ, 0x1, P4 ;  /* 0x00000001ff087807 */ /* 0x000fc40002000000 */
[----:B------:R-:W-:Y:S02]  /*1860*/  ISETP.GE.AND P4, PT, R96, R5, PT ;  /* 0x000000056000720c */ /* 0x000fe40003f86270 */
[----:B------:R-:W-:Y:S01]  /*1870*/  SEL R4, RZ, 0x1, P6 ;  /* 0x00000001ff047807 */ /* 0x000fe20003000000 */
[----:B------:R-:W-:Y:S01]  /*1880*/  IMAD.IADD R8, R8, 0x1, R13 ;  /* 0x0000000108087824 */ /* 0x000fe200078e020d */
[----:B------:R-:W-:Y:S02]  /*1890*/  SEL R5, RZ, 0x1fffe, P3 ;  /* 0x0001fffeff057807 */ /* 0x000fe40001800000 */
[C---:B------:R-:W-:Y:S01]  /*18a0*/  ISETP.GE.AND P6, PT, R96.reuse, R11, PT ;  /* 0x0000000b6000720c */ /* 0x040fe20003fc6270 */
[----:B------:R-:W-:Y:S01]  /*18b0*/  WARPGROUP.ARRIVE ;  /* 0x00000000000079c5 */ /* 0x000fe20000000000 */
[----:B------:R-:W-:Y:S01]  /*18c0*/  ISETP.GE.AND P3, PT, R96, R9, PT ;  /* 0x000000096000720c */ /* 0x000fe20003f66270 */
[----:B------:R-:W-:Y:S01]  /*18d0*/  IMAD.IADD R6, R4, 0x1, R5 ;  /* 0x0000000104067824 */ /* 0x000fe200078e0205 */
[----:B------:R-:W-:-:S02]  /*18e0*/  SEL R4, RZ, 0x4, P6 ;  /* 0x00000004ff047807 */ /* 0x000fc40003000000 */
[----:B------:R-:W-:Y:S01]  /*18f0*/  SEL R5, RZ, 0x7fff8, P3 ;  /* 0x0007fff8ff057807 */ /* 0x000fe20001800000 */
[----:B------:R-:W-:Y:S01]  /*1900*/  QGMMA.64x64x32.F32.E4M3.E4M3 R56, gdesc[UR12], RZ, !UPT ;  /* 0x00e000000c3879f3 */ /* 0x000fe2000c7008ff */
[----:B------:R-:W-:Y:S02]  /*1910*/  LOP3.LUT R6, R6, 0x3, RZ, 0xc0, !PT ;  /* 0x0000000306067812 */ /* 0x000fe400078ec0ff */
[----:B------:R-:W-:Y:S01]  /*1920*/  LOP3.LUT R17, R17, 0x3, RZ, 0xc0, !PT ;  /* 0x0000000311117812 */ /* 0x000fe200078ec0ff */
[----:B------:R-:W-:Y:S01]  /*1930*/  QGMMA.64x64x32.F32.E4M3.E4M3 R24, gdesc[UR8], RZ, !UPT, gsb0 ;  /* 0x00e00000081879f3 */ /* 0x000fe2000c0008ff */
[----:B------:R-:W-:Y:S01]  /*1940*/  ISETP.GE.AND P6, PT, R96, R7, PT ;  /* 0x000000076000720c */ /* 0x000fe20003fc6270 */
[----:B------:R-:W-:Y:S01]  /*1950*/  USHF.R.S32.HI UR8, URZ, 0x1f, UR4 ;  /* 0x0000001f3f087899 */ /* 0x000fe20008011404 */
[----:B------:R-:W-:Y:S02]  /*1960*/  IADD3 R4, R6, R5, R4 ;  /* 0x0000000506047210 */ /* 0x000fe40007ffe004 */
[----:B------:R-:W-:-:S02]  /*1970*/  IADD3 R10, R17, R15, R10 ;  /* 0x0000000f110a7210 */ /* 0x000fc40007ffe00a */
[----:B------:R-:W-:Y:S01]  /*1980*/  SEL R7, RZ, 0x4, P2 ;  /* 0x00000004ff077807 */ /* 0x000fe20001000000 */
[----:B------:R-:W-:Y:S01]  /*1990*/  IMAD.SHL.U32 R4, R4, 0x100, RZ ;  /* 0x0000010004047824 */ /* 0x000fe200078e00ff */
[----:B------:R-:W-:Y:S02]  /*19a0*/  LOP3.LUT R10, R10, 0xf, RZ, 0xc0, !PT ;  /* 0x0000000f0a0a7812 */ /* 0x000fe400078ec0ff */
[----:B------:R-:W-:Y:S02]  /*19b0*/  IADD3 R19, R19, R12, R7 ;  /* 0x0000000c13137210 */ /* 0x000fe40007ffe007 */
[----:B------:R-:W-:Y:S02]  /*19c0*/  SEL R6, RZ, 0x7fff8, P4 ;  /* 0x0007fff8ff067807 */ /* 0x000fe40002000000 */
[----:B------:R-:W-:Y:S01]  /*19d0*/  SEL R5, RZ, 0x4, P6 ;  /* 0x00000004ff057807 */ /* 0x000fe20003000000 */
[----:B------:R-:W-:Y:S01]  /*19e0*/  IMAD R10, R19, 0x10, R10 ;  /* 0x00000010130a7824 */ /* 0x000fe200078e020a */
[----:B------:R-:W-:-:S02]  /*19f0*/  LOP3.LUT R8, R8, 0x3, RZ, 0xc0, !PT ;  /* 0x0000000308087812 */ /* 0x000fc400078ec0ff */
[----:B------:R-:W-:Y:S02]  /*1a00*/  LOP3.LUT R4, R4, 0xf00, RZ, 0xe2, !PT ;  /* 0x00000f0004047812 */ /* 0x000fe400078ee2ff */
[----:B------:R-:W-:Y:S01]  /*1a10*/  IADD3 R7, R8, R6, R5 ;  /* 0x0000000608077210 */ /* 0x000fe20007ffe005 */
[----:B------:R-:W-:Y:S01]  /*1a20*/  VIADD R5, R23, 0x38 ;  /* 0x0000003817057836 */ /* 0x000fe20000000000 */
[----:B------:R-:W-:Y:S02]  /*1a30*/  LOP3.LUT R10, R10, 0xff, RZ, 0xc0, !PT ;  /* 0x000000ff0a0a7812 */ /* 0x000fe400078ec0ff */
[----:B------:R-:W-:Y:S01]  /*1a40*/  IADD3 R6, P6, R180, UR4, RZ ;  /* 0x00000004b4067c10 */ /* 0x000fe2000ffde0ff */
[----:B------:R-:W-:Y:S01]  /*1a50*/  IMAD R7, R7, 0x1000, R4 ;  /* 0x0000100007077824 */ /* 0x000fe200078e0204 */
[----:B------:R-:W-:Y:S02]  /*1a60*/  IADD3 R4, P3, R178, UR4, RZ ;  /* 0x00000004b2047c10 */ /* 0x000fe4000ff7e0ff */
[-C--:B------:R-:W-:Y:S01]  /*1a70*/  ISETP.GE.AND P2, PT, R96, R5.reuse, PT ;  /* 0x000000056000720c */ /* 0x080fe20003f46270 */
[----:B------:R-:W-:Y:S01]  /*1a80*/  IMAD.IADD R170, R7, 0x1, R10 ;  /* 0x0000000107aa7824 */ /* 0x000fe200078e020a */
[----:B------:R-:W-:-:S02]  /*1a90*/  ISETP.GE.AND P4, PT, R110, R5, PT ;  /* 0x000000056e00720c */ /* 0x000fc40003f86270 */
[----:B------:R-:W-:Y:S02]  /*1aa0*/  IADD3.X R5, R149, UR8, RZ, P3, !PT ;  /* 0x0000000895057c10 */ /* 0x000fe40009ffe4ff */
[----:B------:R-:W-:Y:S02]  /*1ab0*/  IADD3 R10, P3, R182, UR4, RZ ;  /* 0x00000004b60a7c10 */ /* 0x000fe4000ff7e0ff */
[----:B------:R-:W-:Y:S02]  /*1ac0*/  IADD3 R8, P1, R181, UR4, RZ ;  /* 0x00000004b5087c10 */ /* 0x000fe4000ff3e0ff */
[----:B------:R-:W-:Y:S02]  /*1ad0*/  LOP3.LUT R170, R170, 0xffff, RZ, 0xc0, !PT ;  /* 0x0000ffffaaaa7812 */ /* 0x000fe400078ec0ff */
[----:B------:R-:W-:Y:S02]  /*1ae0*/  IADD3.X R11, R152, UR8, RZ, P3, !PT ;  /* 0x00000008980b7c10 */ /* 0x000fe40009ffe4ff */
[----:B------:R-:W-:-:S02]  /*1af0*/  IADD3 R16, P3, R185, UR4, RZ ;  /* 0x00000004b9107c10 */ /* 0x000fc4000ff7e0ff */
[----:B------:R-:W-:Y:S02]  /*1b00*/  IADD3.X R7, R150, UR8, RZ, P6, !PT ;  /* 0x0000000896077c10 */ /* 0x000fe4000b7fe4ff */
[----:B------:R-:W-:Y:S02]  /*1b10*/  IADD3 R12, P6, R183, UR4, RZ ;  /* 0x00000004b70c7c10 */ /* 0x000fe4000ffde0ff */
[----:B------:R-:W-:Y:S02]  /*1b20*/  IADD3.X R9, R151, UR8, RZ, P1, !PT ;  /* 0x0000000897097c10 */ /* 0x000fe40008ffe4ff */
[----:B------:R-:W-:Y:S02]  /*1b30*/  SHF.R.U32.HI R15, RZ, 0xd, R170 ;  /* 0x0000000dff0f7819 */ /* 0x000fe400000116aa */
[----:B------:R-:W-:Y:S02]  /*1b40*/  IADD3 R14, P1, R184, UR4, RZ ;  /* 0x00000004b80e7c10 */ /* 0x000fe4000ff3e0ff */
[----:B------:R-:W-:-:S02]  /*1b50*/  IADD3.X R17, R155, UR8, RZ, P3, !PT ;  /* 0x000000089b117c10 */ /* 0x000fc40009ffe4ff */
[----:B------:R-:W-:Y:S02]  /*1b60*/  IADD3 R20, P3, R187, UR4, RZ ;  /* 0x00000004bb147c10 */ /* 0x000fe4000ff7e0ff */
[----:B------:R-:W-:Y:S02]  /*1b70*/  IADD3.X R13, R153, UR8, RZ, P6, !PT ;  /* 0x00000008990d7c10 */ /* 0x000fe4000b7fe4ff */
[----:B------:R-:W-:Y:S01]  /*1b80*/  LOP3.LUT P6, RZ, R15, 0x1, RZ, 0xc0, !PT ;  /* 0x000000010fff7812 */ /* 0x000fe200078cc0ff */
[----:B------:R-:W2:Y:S01]  /*1b90*/  LDG.E.U8 R17, desc[UR20][R16.64] ;  /* 0x0000001410117981 */ /* 0x000ea2000c1e1100 */
[----:B------:R-:W-:Y:S02]  /*1ba0*/  IADD3.X R15, R154, UR8, RZ, P1, !PT ;  /* 0x000000089a0f7c10 */ /* 0x000fe40008ffe4ff */
[----:B------:R-:W-:Y:S01]  /*1bb0*/  IADD3 R18, P1, R186, UR4, RZ ;  /* 0x00000004ba127c10 */ /* 0x000fe2000ff3e0ff */
[----:B------:R-:W3:Y:S01]  /*1bc0*/  LDG.E.U8 R13, desc[UR20][R12.64] ;  /* 0x000000140c0d7981 */ /* 0x000ee2000c1e1100 */
[----:B------:R-:W-:-:S02]  /*1bd0*/  IADD3.X R21, R157, UR8, RZ, P3, !PT ;  /* 0x000000089d157c10 */ /* 0x000fc40009ffe4ff */
[-C--:B------:R-:W-:Y:S01]  /*1be0*/  ISETP.GE.AND P3, PT, R110, R23.reuse, PT ;  /* 0x000000176e00720c */ /* 0x080fe20003f66270 */
[----:B------:R-:W4:Y:S01]  /*1bf0*/  LDG.E.U8 R14, desc[UR20][R14.64] ;  /* 0x000000140e0e7981 */ /* 0x000f22000c1e1100 */
[----:B------:R-:W-:Y:S02]  /*1c00*/  IADD3.X R19, R156, UR8, RZ, P1, !PT ;  /* 0x000000089c137c10 */ /* 0x000fe40008ffe4ff */
[-C--:B------:R-:W-:Y:S01]  /*1c10*/  ISETP.GE.AND P1, PT, R96, R23.reuse, PT ;  /* 0x000000176000720c */ /* 0x080fe20003f26270 */
[----:B------:R-:W5:Y:S01]  /*1c20*/  LDG.E.U8 R21, desc[UR20][R20.64] ;  /* 0x0000001414157981 */ /* 0x000f62000c1e1100 */
[----:B------:R-:W-:Y:S02]  /*1c30*/  WARPGROUP.DEPBAR.LE gsb0, 0x0 ;  /* 0x00008000000079c5 */ /* 0x000fe40000010000 */
[----:B------:R-:W-:Y:S01]  /*1c40*/  FMUL R86, R86, UR16 ;  /* 0x0000001056567c20 */ /* 0x000fe20008400000 */
[----:B------:R-:W-:Y:S01]  /*1c50*/  FMUL R176, R58, UR16 ;  /* 0x000000103ab07c20 */ /* 0x000fe20008400000 */
[----:B------:R-:W-:Y:S01]  /*1c60*/  FMUL R179, R59, UR16 ;  /* 0x000000103bb37c20 */ /* 0x000fe20008400000 */
[----:B------:R-:W-:Y:S01]  /*1c70*/  FMUL R196, R62, UR16 ;  /* 0x000000103ec47c20 */ /* 0x000fe20008400000 */
[----:B------:R-:W-:Y:S01]  /*1c80*/  FMUL R58, R63, UR16 ;  /* 0x000000103f3a7c20 */ /* 0x000fe20008400000 */
[----:B------:R-:W-:Y:S01]  /*1c90*/  FSEL R86, R86, -INF , P4 ;  /* 0xff80000056567808 */ /* 0x000fe20002000000 */
[----:B------:R-:W-:Y:S01]  /*1ca0*/  FMUL R62, R67, UR16 ;  /* 0x00000010433e7c20 */ /* 0x000fe20008400000 */
[----:B------:R-:W-:Y:S01]  /*1cb0*/  ISETP.GT.AND P4, PT, R110, R23, PT ;  /* 0x000000176e00720c */ /* 0x000fe20003f84270 */
[----:B------:R-:W-:Y:S01]  /*1cc0*/  FMUL R59, R66, UR16 ;  /* 0x00000010423b7c20 */ /* 0x000fe20008400000 */
[----:B------:R-:W-:Y:S01]  /*1cd0*/  FSEL R176, R176, -INF , P3 ;  /* 0xff800000b0b07808 */ /* 0x000fe20001800000 */
[----:B------:R-:W-:Y:S01]  /*1ce0*/  FMUL R63, R70, UR16 ;  /* 0x00000010463f7c20 */ /* 0x000fe20008400000 */
[----:B------:R-:W-:Y:S01]  /*1cf0*/  FSEL R179, R179, -INF , P4 ;  /* 0xff800000b3b37808 */ /* 0x000fe20002000000 */
[----:B------:R-:W-:Y:S01]  /*1d00*/  FMUL R66, R71, UR16 ;  /* 0x0000001047427c20 */ /* 0x000fe20008400000 */
[----:B------:R-:W-:Y:S01]  /*1d10*/  ISETP.GE.AND P3, PT, R110, R225, PT ;  /* 0x000000e16e00720c */ /* 0x000fe20003f66270 */
[----:B------:R-:W-:Y:S01]  /*1d20*/  FMUL R70, R74, UR16 ;  /* 0x000000104a467c20 */ /* 0x000fe20008400000 */
[----:B------:R-:W-:Y:S01]  /*1d30*/  FSEL R196, R196, -INF , P1 ;  /* 0xff800000c4c47808 */ /* 0x000fe20000800000 */
[----:B------:R-:W-:Y:S01]  /*1d40*/  FMUL R74, R79, UR16 ;  /* 0x000000104f4a7c20 */ /* 0x000fe20008400000 */
[----:B------:R-:W-:Y:S01]  /*1d50*/  FMNMX R67, R176, R179, !PT ;  /* 0x000000b3b0437209 */ /* 0x000fe20007800000 */
        /* <DEDUP_REMOVED lines=52> */
[----:B------:R-:W2:Y:S01]  /*20a0*/  LDG.E.U8 R18, desc[UR20][R18.64] ;  /* 0x0000001412127981 */ /* 0x000ea2000c1e1100 */
[----:B------:R-:W-:-:S02]  /*20b0*/  FMNMX R79, R71, R22, !PT ;  /* 0x00000016474f7209 */ /* 0x000fc40007800000 */
[----:B------:R-:W-:Y:S02]  /*20c0*/  ISETP.GE.AND P3, PT, R110, R205, PT ;  /* 0x000000cd6e00720c */ /* 0x000fe40003f66270 */
[----:B------:R-:W-:Y:S02]  /*20d0*/  FSEL R78, R78, -INF , P4 ;  /* 0xff8000004e4e7808 */ /* 0x000fe40002000000 */
[----:B------:R-:W-:Y:S01]  /*20e0*/  FMNMX R39, R74, R79, !PT ;  /* 0x0000004f4a277209 */ /* 0x000fe20007800000 */
[----:B------:R-:W-:Y:S01]  /*20f0*/  FMUL R79, R38, UR16 ;  /* 0x00000010264f7c20 */ /* 0x000fe20008400000 */
[----:B------:R-:W-:Y:S02]  /*2100*/  ISETP.GE.AND P4, PT, R110, R203, PT ;  /* 0x000000cb6e00720c */ /* 0x000fe40003f86270 */
[----:B------:R-:W-:Y:S02]  /*2110*/  FSEL R82, R82, -INF , P3 ;  /* 0xff80000052527808 */ /* 0x000fe40001800000 */
[----:B------:R-:W-:-:S02]  /*2120*/  FMNMX R39, R78, R39, !PT ;  /* 0x000000274e277209 */ /* 0x000fc40007800000 */
[C---:B------:R-:W-:Y:S02]  /*2130*/  ISETP.GE.AND P3, PT, R110.reuse, R201, PT ;  /* 0x000000c96e00720c */ /* 0x040fe40003f66270 */
[----:B------:R-:W-:Y:S02]  /*2140*/  FSEL R83, R83, -INF , P4 ;  /* 0xff80000053537808 */ /* 0x000fe40002000000 */
[----:B------:R-:W-:Y:S02]  /*2150*/  ISETP.GE.AND P4, PT, R110, R199, PT ;  /* 0x000000c76e00720c */ /* 0x000fe40003f86270 */
[----:B------:R-:W-:Y:S02]  /*2160*/  FMNMX R39, R82, R39, !PT ;  /* 0x0000002752277209 */ /* 0x000fe40007800000 */
[----:B------:R-:W-:Y:S02]  /*2170*/  FSEL R75, R75, -INF , P3 ;  /* 0xff8000004b4b7808 */ /* 0x000fe40001800000 */
[----:B------:R-:W-:-:S02]  /*2180*/  ISETP.GE.AND P3, PT, R110, R197, PT ;  /* 0x000000c56e00720c */ /* 0x000fc40003f66270 */
[----:B------:R-:W-:Y:S02]  /*2190*/  FSEL R79, R79, -INF , P4 ;  /* 0xff8000004f4f7808 */ /* 0x000fe40002000000 */
[----:B------:R-:W-:Y:S02]  /*21a0*/  ISETP.GE.AND P4, PT, R110, R177, PT ;  /* 0x000000b16e00720c */ /* 0x000fe40003f86270 */
[----:B------:R-:W-:Y:S02]  /*21b0*/  FMNMX R22, R86, R39, !PT ;  /* 0x0000002756167209 */ /* 0x000fe40007800000 */
[----:B------:R-:W-:Y:S02]  /*21c0*/  FSEL R87, R87, -INF , P3 ;  /* 0xff80000057577808 */ /* 0x000fe40001800000 */
[----:B------:R-:W-:Y:S02]  /*21d0*/  ISETP.GE.AND P3, PT, R110, R195, PT ;  /* 0x000000c36e00720c */ /* 0x000fe40003f66270 */
[----:B------:R-:W-:-:S02]  /*21e0*/  FSEL R172, R172, -INF , P4 ;  /* 0xff800000acac7808 */ /* 0x000fc40002000000 */
[----:B------:R-:W-:Y:S02]  /*21f0*/  FMNMX R27, R83, R22, !PT ;  /* 0x00000016531b7209 */ /* 0x000fe40007800000 */
[----:B------:R-:W-:Y:S02]  /*2200*/  FSEL R173, R173, -INF , P3 ;  /* 0xff800000adad7808 */ /* 0x000fe40001800000 */
[----:B------:R-:W-:Y:S02]  /*2210*/  FMNMX R22, R172, R27, !PT ;  /* 0x0000001bac167209 */ /* 0x000fe40007800000 */
[----:B------:R-:W-:Y:S02]  /*2220*/  ISETP.GE.AND P3, PT, R110, R227, PT ;  /* 0x000000e36e00720c */ /* 0x000fe40003f66270 */
[----:B------:R-:W-:Y:S02]  /*2230*/  FMNMX R22, R173, R22, !PT ;  /* 0x00000016ad167209 */ /* 0x000fe40007800000 */
[----:B------:R-:W-:-:S02]  /*2240*/  FSEL R174, R174, -INF , P3 ;  /* 0xff800000aeae7808 */ /* 0x000fc40001800000 */
[C---:B------:R-:W-:Y:S02]  /*2250*/  ISETP.GE.AND P3, PT, R110.reuse, R229, PT ;  /* 0x000000e56e00720c */ /* 0x040fe40003f66270 */
[----:B------:R-:W-:Y:S02]  /*2260*/  FMNMX R27, R87, R22, !PT ;  /* 0x00000016571b7209 */ /* 0x000fe40007800000 */
[----:B------:R-:W-:Y:S02]  /*2270*/  FSEL R175, R175, -INF , P3 ;  /* 0xff800000afaf7808 */ /* 0x000fe40001800000 */
[----:B------:R-:W-:Y:S02]  /*2280*/  ISETP.GE.AND P3, PT, R110, R231, PT ;  /* 0x000000e76e00720c */ /* 0x000fe40003f66270 */
[----:B------:R-:W-:Y:S02]  /*2290*/  FMNMX R22, R174, R27, !PT ;  /* 0x0000001bae167209 */ /* 0x000fe40007800000 */
[----:B------:R-:W-:-:S02]  /*22a0*/  FSEL R171, R171, -INF , P3 ;  /* 0xff800000abab7808 */ /* 0x000fc40001800000 */
[----:B------:R-:W-:Y:S02]  /*22b0*/  FMNMX R22, R175, R22, !PT ;  /* 0x00000016af167209 */ /* 0x000fe40007800000 */
[--C-:B------:R-:W-:Y:S02]  /*22c0*/  SHF.R.U32.HI R27, RZ, 0x9, R170.reuse ;  /* 0x00000009ff1b7819 */ /* 0x100fe400000116aa */
[----:B------:R-:W-:Y:S02]  /*22d0*/  FMNMX R22, R171, R22, !PT ;  /* 0x00000016ab167209 */ /* 0x000fe40007800000 */
[----:B------:R-:W-:Y:S02]  /*22e0*/  SHF.R.U32.HI R26, RZ, 0xc, R170 ;  /* 0x0000000cff1a7819 */ /* 0x000fe400000116aa */
[----:B------:R-:W-:Y:S02]  /*22f0*/  FMNMX R22, R79, R22, !PT ;  /* 0x000000164f167209 */ /* 0x000fe40007800000 */
[----:B------:R-:W-:-:S02]  /*2300*/  LOP3.LUT P4, RZ, R27, 0x1, RZ, 0xc0, !PT ;  /* 0x000000011bff7812 */ /* 0x000fc4000788c0ff */
[----:B------:R-:W-:Y:S02]  /*2310*/  LOP3.LUT P3, RZ, R26, 0x1, RZ, 0xc0, !PT ;  /* 0x000000011aff7812 */ /* 0x000fe4000786c0ff */
[----:B------:R-:W-:Y:S02]  /*2320*/  FSEL R42, R42, -INF , !P6 ;  /* 0xff8000002a2a7808 */ /* 0x000fe40007000000 */
[----:B------:R-:W-:Y:S02]  /*2330*/  FMNMX R27, R75, R22, !PT ;  /* 0x000000164b1b7209 */ /* 0x000fe40007800000 */
[----:B------:R-:W-:Y:S02]  /*2340*/  SHF.R.U32.HI R26, RZ, 0x8, R170 ;  /* 0x00000008ff1a7819 */ /* 0x000fe400000116aa */
[----:B------:R-:W-:Y:S02]  /*2350*/  FSEL R43, R43, -INF , !P3 ;  /* 0xff8000002b2b7808 */ /* 0x000fe40005800000 */
[----:B------:R-:W-:-:S02]  /*2360*/  FMNMX R22, R42, R27, !PT ;  /* 0x0000001b2a167209 */ /* 0x000fc40007800000 */
[----:B------:R-:W-:Y:S02]  /*2370*/  LOP3.LUT P6, RZ, R26, 0x1, RZ, 0xc0, !PT ;  /* 0x000000011aff7812 */ /* 0x000fe400078cc0ff */
[--C-:B------:R-:W-:Y:S02]  /*2380*/  SHF.R.U32.HI R26, RZ, 0x5, R170.reuse ;  /* 0x00000005ff1a7819 */ /* 0x100fe400000116aa */
[----:B------:R-:W-:Y:S02]  /*2390*/  FSEL R46, R46, -INF , !P4 ;  /* 0xff8000002e2e7808 */ /* 0x000fe40006000000 */
[----:B------:R-:W-:Y:S02]  /*23a0*/  FMNMX R27, R43, R22, !PT ;  /* 0x000000162b1b7209 */ /* 0x000fe40007800000 */
[----:B------:R-:W-:Y:S02]  /*23b0*/  LOP3.LUT P3, RZ, R26, 0x1, RZ, 0xc0, !PT ;  /* 0x000000011aff7812 */ /* 0x000fe4000786c0ff */
[----:B------:R-:W-:-:S02]  /*23c0*/  SHF.R.U32.HI R26, RZ, 0x4, R170 ;  /* 0x00000004ff1a7819 */ /* 0x000fc400000116aa */
[----:B------:R-:W-:Y:S02]  /*23d0*/  FSEL R47, R47, -INF , !P6 ;  /* 0xff8000002f2f7808 */ /* 0x000fe40007000000 */
[----:B------:R-:W-:Y:S02]  /*23e0*/  FMNMX R22, R46, R27, !PT ;  /* 0x0000001b2e167209 */ /* 0x000fe40007800000 */
[----:B------:R-:W-:Y:S02]  /*23f0*/  LOP3.LUT P4, RZ, R26, 0x1, RZ, 0xc0, !PT ;  /* 0x000000011aff7812 */ /* 0x000fe4000788c0ff */
[----:B------:R-:W-:Y:S02]  /*2400*/  SHF.R.U32.HI R26, RZ, 0x1, R170 ;  /* 0x00000001ff1a7819 */ /* 0x000fe400000116aa */
[----:B------:R-:W-:Y:S02]  /*2410*/  FSEL R50, R50, -INF , !P3 ;  /* 0xff80000032327808 */ /* 0x000fe40005800000 */
[----:B------:R-:W-:-:S02]  /*2420*/  FMNMX R27, R47, R22, !PT ;  /* 0x000000162f1b7209 */ /* 0x000fc40007800000 */
[----:B------:R-:W-:Y:S01]  /*2430*/  LOP3.LUT P6, RZ, R26, 0x1, RZ, 0xc0, !PT ;  /* 0x000000011aff7812 */ /* 0x000fe200078cc0ff */
[----:B------:R-:W-:Y:S01]  /*2440*/  FMUL R26, R55, UR16 ;  /* 0x00000010371a7c20 */ /* 0x000fe20008400000 */
[----:B------:R-:W-:Y:S02]  /*2450*/  FSEL R51, R51, -INF , !P4 ;  /* 0xff80000033337808 */ /* 0x000fe40006000000 */
[----:B------:R-:W-:Y:S01]  /*2460*/  FMNMX R30, R50, R27, !PT ;  /* 0x0000001b321e7209 */ /* 0x000fe20007800000 */
[----:B------:R-:W-:Y:S01]  /*2470*/  VIADD R27, R23, 0x8 ;  /* 0x00000008171b7836 */ /* 0x000fe20000000000 */
[----:B------:R-:W-:Y:S02]  /*2480*/  FSEL R55, R54, -INF , !P6 ;  /* 0xff80000036377808 */ /* 0x000fe40007000000 */
[----:B------:R-:W-:Y:S02]  /*2490*/  FMNMX R30, R51, R30, !PT ;  /* 0x0000001e331e7209 */ /* 0x000fe40007800000 */
[----:B------:R-:W-:-:S02]  /*24a0*/  FSEL R54, R26, -INF , P5 ;  /* 0xff8000001a367808 */ /* 0x000fc40002800000 */
[----:B------:R-:W-:Y:S02]  /*24b0*/  FMNMX R31, R55, R30, !PT ;  /* 0x0000001e371f7209 */ /* 0x000fe40007800000 */
[----:B------:R-:W-:Y:S02]  /*24c0*/  IADD3 R30, P6, R191, UR4, RZ ;  /* 0x00000004bf1e7c10 */ /* 0x000fe4000ffde0ff */
[----:B------:R-:W-:Y:S02]  /*24d0*/  FMNMX R200, R54, R31, !PT ;  /* 0x0000001f36c87209 */ /* 0x000fe40007800000 */
[----:B------:R-:W-:Y:S02]  /*24e0*/  IADD3 R22, P3, R188, UR4, RZ ;  /* 0x00000004bc167c10 */ /* 0x000fe4000ff7e0ff */
[----:B------:R-:W-:Y:S01]  /*24f0*/  FSEL R56, R198, -INF , P2 ;  /* 0xff800000c6387808 */ /* 0x000fe20001000000 */
[----:B------:R-:W0:Y:S01]  /*2500*/  SHFL.BFLY PT, R233, R200, 0x2, 0x1f ;  /* 0x0c401f00c8e97f89 */ /* 0x000e2200000e0000 */
[----:B------:R-:W-:Y:S01]  /*2510*/  FMUL R198, R57, UR16 ;  /* 0x0000001039c67c20 */ /* 0x000fe20008400000 */
[----:B------:R-:W-:-:S02]  /*2520*/  ISETP.GT.AND P4, PT, R96, R23, PT ;  /* 0x000000176000720c */ /* 0x000fc40003f84270 */
[----:B------:R-:W-:Y:S02]  /*2530*/  IADD3 R26, P5, R189, UR4, RZ ;  /* 0x00000004bd1a7c10 */ /* 0x000fe4000ffbe0ff */
[----:B------:R-:W-:Y:S02]  /*2540*/  IADD3.X R31, R162, UR8, RZ, P6, !PT ;  /* 0x00000008a21f7c10 */ /* 0x000fe4000b7fe4ff */
[----:B------:R-:W-:Y:S02]  /*2550*/  IADD3 R38, P6, R193, UR4, RZ ;  /* 0x00000004c1267c10 */ /* 0x000fe4000ffde0ff */
[----:B------:R-:W-:Y:S02]  /*2560*/  IADD3.X R23, R158, UR8, RZ, P3, !PT ;  /* 0x000000089e177c10 */ /* 0x000fe40009ffe4ff */
[----:B------:R-:W-:Y:S01]  /*2570*/  FSEL R57, R84, -INF , P1 ;  /* 0xff80000054397808 */ /* 0x000fe20000800000 */
[----:B------:R-:W-:Y:S01]  /*2580*/  FMUL R84, R60, UR16 ;  /* 0x000000103c547c20 */ /* 0x000fe20008400000 */
[----:B------:R-:W-:Y:S01]  /*2590*/  ISETP.GE.AND P3, PT, R96, R27, PT ;  /* 0x0000001b6000720c */ /* 0x000fe20003f66270 */
[----:B------:R-:W-:Y:S01]  /*25a0*/  FMUL R44, R44, UR16 ;  /* 0x000000102c2c7c20 */ /* 0x000fe20008400000 */
[----:B------:R-:W-:Y:S01]  /*25b0*/  IADD3.X R27, R159, UR8, RZ, P5, !PT ;  /* 0x000000089f1b7c10 */ /* 0x000fe2000affe4ff */
[----:B------:R-:W-:Y:S01]  /*25c0*/  FMUL R45, R45, UR16 ;  /* 0x000000102d2d7c20 */ /* 0x000fe20008400000 */
[----:B------:R-:W-:Y:S01]  /*25d0*/  FSEL R60, R198, -INF , P4 ;  /* 0xff800000c63c7808 */ /* 0x000fe20002000000 */
[----:B------:R-:W-:Y:S01]  /*25e0*/  FMUL R198, R64, UR16 ;  /* 0x0000001040c67c20 */ /* 0x000fe20008400000 */
[----:B------:R-:W-:Y:S01]  /*25f0*/  IADD3 R34, P5, R192, UR4, RZ ;  /* 0x00000004c0227c10 */ /* 0x000fe2000ffbe0ff */
[----:B------:R-:W4:Y:S01]  /*2600*/  LDG.E.U8 R31, desc[UR20][R30.64] ;  /* 0x000000141e1f7981 */ /* 0x000f22000c1e1100 */
[----:B------:R-:W-:-:S02]  /*2610*/  IADD3.X R39, R164, UR8, RZ, P6, !PT ;  /* 0x00000008a4277c10 */ /* 0x000fc4000b7fe4ff */
[----:B------:R-:W-:Y:S01]  /*2620*/  ISETP.GE.AND P6, PT, R96, R223, PT ;  /* 0x000000df6000720c */ /* 0x000fe20003fc6270 */
[----:B------:R-:W2:Y:S01]  /*2630*/  LDG.E.U8 R27, desc[UR20][R26.64] ;  /* 0x000000141a1b7981 */ /* 0x000ea2000c1e1100 */
[----:B------:R-:W-:Y:S01]  /*2640*/  FSEL R64, R84, -INF , P3 ;  /* 0xff80000054407808 */ /* 0x000fe20001800000 */
[----:B------:R-:W-:Y:S01]  /*2650*/  FMUL R84, R65, UR16 ;  /* 0x0000001041547c20 */ /* 0x000fe20008400000 */
[----:B------:R-:W-:Y:S01]  /*2660*/  IADD3.X R35, R163, UR8, RZ, P5, !PT ;  /* 0x00000008a3237c10 */ /* 0x000fe2000affe4ff */
[----:B------:R-:W-:Y:S01]  /*2670*/  FMUL R48, R48, UR16 ;  /* 0x0000001030307c20 */ /* 0x000fe20008400000 */
[----:B0-----:R-:W-:Y:S01]  /*2680*/  FMNMX R233, R200, R233, !PT ;  /* 0x000000e9c8e97209 */ /* 0x001fe20007800000 */
[----:B------:R-:W-:Y:S01]  /*2690*/  FMUL R200, R72, UR16 ;  /* 0x0000001048c87c20 */ /* 0x000fe20008400000 */
[C---:B------:R-:W-:Y:S01]  /*26a0*/  ISETP.GE.AND P5, PT, R96.reuse, R225, PT ;  /* 0x000000e16000720c */ /* 0x040fe20003fa6270 */
[----:B------:R-:W-:Y:S01]  /*26b0*/  FMUL R49, R49, UR16 ;  /* 0x0000001031317c20 */ /* 0x000fe20008400000 */
[----:B------:R-:W-:Y:S01]  /*26c0*/  ISETP.GE.AND P2, PT, R96, R221, PT ;  /* 0x000000dd6000720c */ /* 0x000fe20003f46270 */
[----:B------:R-:W0:Y:S01]  /*26d0*/  SHFL.BFLY PT, R202, R233, 0x1, 0x1f ;  /* 0x0c201f00e9ca7f89 */ /* 0x000e2200000e0000 */
[----:B------:R-:W-:Y:S01]  /*26e0*/  FSEL R65, R198, -INF , P6 ;  /* 0xff800000c6417808 */ /* 0x000fe20003000000 */
[----:B------:R-:W-:Y:S01]  /*26f0*/  FMUL R198, R68, UR16 ;  /* 0x0000001044c67c20 */ /* 0x000fe20008400000 */
[----:B------:R-:W-:Y:S01]  /*2700*/  ISETP.GE.AND P1, PT, R96, R219, PT ;  /* 0x000000db6000720c */ /* 0x000fe20003f26270 */
[----:B------:R-:W2:Y:S01]  /*2710*/  LDG.E.U8 R22, desc[UR20][R22.64] ;  /* 0x0000001416167981 */ /* 0x000ea2000c1e1100 */
[----:B------:R-:W-:-:S02]  /*2720*/  FSEL R61, R61, -INF , P5 ;  /* 0xff8000003d3d7808 */ /* 0x000fc40002800000 */
[----:B------:R-:W-:Y:S01]  /*2730*/  FSEL R68, R84, -INF , P2 ;  /* 0xff80000054447808 */ /* 0x000fe20001000000 */
[----:B------:R-:W-:Y:S01]  /*2740*/  FMUL R84, R69, UR16 ;  /* 0x0000001045547c20 */ /* 0x000fe20008400000 */
[----:B------:R-:W-:Y:S01]  /*2750*/  ISETP.GE.AND P5, PT, R96, R213, PT ;  /* 0x000000d56000720c */ /* 0x000fe20003fa6270 */
[----:B------:R1:W2:Y:S01]  /*2760*/  LDG.E.U8 R34, desc[UR20][R34.64] ;  /* 0x0000001422227981 */ /* 0x0002a2000c1e1100 */
[----:B------:R-:W-:Y:S01]  /*2770*/  FSEL R69, R198, -INF , P1 ;  /* 0xff800000c6457808 */ /* 0x000fe20000800000 */
[----:B------:R-:W-:Y:S01]  /*2780*/  FMUL R198, R76, UR16 ;  /* 0x000000104cc67c20 */ /* 0x000fe20008400000 */
[C---:B------:R-:W-:Y:S01]  /*2790*/  ISETP.GE.AND P4, PT, R96.reuse, R217, PT ;  /* 0x000000d96000720c */ /* 0x040fe20003f86270 */
[----:B------:R-:W2:Y:S01]  /*27a0*/  LDG.E.U8 R39, desc[UR20][R38.64] ;  /* 0x0000001426277981 */ /* 0x000ea2000c1e1100 */
[C---:B------:R-:W-:Y:S02]  /*27b0*/  ISETP.GE.AND P6, PT, R96.reuse, R211, PT ;  /* 0x000000d36000720c */ /* 0x040fe40003fc6270 */
[----:B------:R-:W-:-:S02]  /*27c0*/  ISETP.GE.AND P3, PT, R96, R215, PT ;  /* 0x000000d76000720c */ /* 0x000fc40003f66270 */
[----:B------:R-:W-:Y:S01]  /*27d0*/  FSEL R76, R73, -INF , P5 ;  /* 0xff800000494c7808 */ /* 0x000fe20002800000 */
[----:B------:R-:W-:Y:S01]  /*27e0*/  FMUL R73, R77, UR16 ;  /* 0x000000104d497c20 */ /* 0x000fe20008400000 */
[----:B------:R-:W-:Y:S02]  /*27f0*/  ISETP.GE.AND P2, PT, R96, R209, PT ;  /* 0x000000d16000720c */ /* 0x000fe40003f46270 */
[----:B------:R-:W-:Y:S02]  /*2800*/  FSEL R72, R84, -INF , P4 ;  /* 0xff80000054487808 */ /* 0x000fe40002000000 */
[----:B------:R-:W-:Y:S01]  /*2810*/  FSEL R77, R198, -INF , P6 ;  /* 0xff800000c64d7808 */ /* 0x000fe20003000000 */
[----:B------:R-:W-:Y:S01]  /*2820*/  FMUL R198, R81, UR16 ;  /* 0x0000001051c67c20 */ /* 0x000fe20008400000 */
[----:B------:R-:W-:Y:S01]  /*2830*/  FSEL R84, R200, -INF , P3 ;  /* 0xff800000c8547808 */ /* 0x000fe20001800000 */
[----:B------:R-:W-:Y:S01]  /*2840*/  FMUL R200, R80, UR16 ;  /* 0x0000001050c87c20 */ /* 0x000fe20008400000 */
[----:B------:R-:W-:-:S02]  /*2850*/  ISETP.GE.AND P4, PT, R96, R205, PT ;  /* 0x000000cd6000720c */ /* 0x000fc40003f86270 */
[----:B------:R-:W-:Y:S01]  /*2860*/  FSEL R80, R73, -INF , P2 ;  /* 0xff80000049507808 */ /* 0x000fe20001000000 */
[----:B------:R-:W-:Y:S01]  /*2870*/  FMUL R73, R85, UR16 ;  /* 0x0000001055497c20 */ /* 0x000fe20008400000 */
[----:B------:R-:W-:Y:S02]  /*2880*/  ISETP.GE.AND P3, PT, R96, R203, PT ;  /* 0x000000cb6000720c */ /* 0x000fe40003f66270 */
[----:B------:R-:W-:Y:S01]  /*2890*/  FSEL R85, R198, -INF , P4 ;  /* 0xff800000c6557808 */ /* 0x000fe20002000000 */
[----:B------:R-:W-:Y:S01]  /*28a0*/  FMUL R198, R37, UR16 ;  /* 0x0000001025c67c20 */ /* 0x000fe20008400000 */
[C---:B------:R-:W-:Y:S02]  /*28b0*/  ISETP.GE.AND P5, PT, R96.reuse, R201, PT ;  /* 0x000000c96000720c */ /* 0x040fe40003fa6270 */
[----:B------:R-:W-:Y:S01]  /*28c0*/  FSEL R37, R73, -INF , P3 ;  /* 0xff80000049257808 */ /* 0x000fe20001800000 */
[----:B------:R3:W2:Y:S01]  /*28d0*/  LDG.E.U8 R201, desc[UR20][R8.64] ;  /* 0x0000001408c97981 */ /* 0x0006a2000c1e1100 */
[----:B------:R-:W-:Y:S01]  /*28e0*/  ISETP.GE.AND P3, PT, R96, R197, PT ;  /* 0x000000c56000720c */ /* 0x000fe20003f66270 */
[----:B------:R-:W-:Y:S01]  /*28f0*/  FMUL R197, R36, UR16 ;  /* 0x0000001024c57c20 */ /* 0x000fe20008400000 */
[----:B------:R-:W-:-:S02]  /*2900*/  ISETP.GE.AND P6, PT, R96, R199, PT ;  /* 0x000000c76000720c */ /* 0x000fc40003fc6270 */
[----:B------:R-:W-:Y:S02]  /*2910*/  FSEL R36, R198, -INF , P5 ;  /* 0xff800000c6247808 */ /* 0x000fe40002800000 */
[C---:B------:R-:W-:Y:S01]  /*2920*/  ISETP.GE.AND P5, PT, R96.reuse, R195, PT ;  /* 0x000000c36000720c */ /* 0x040fe20003fa6270 */
[----:B------:R-:W-:Y:S01]  /*2930*/  FMUL R195, R33, UR16 ;  /* 0x0000001021c37c20 */ /* 0x000fe20008400000 */
[C---:B------:R-:W-:Y:S02]  /*2940*/  ISETP.GE.AND P1, PT, R96.reuse, R207, PT ;  /* 0x000000cf6000720c */ /* 0x040fe40003f26270 */
[----:B------:R-:W-:Y:S02]  /*2950*/  ISETP.GE.AND P2, PT, R96, R231, PT ;  /* 0x000000e76000720c */ /* 0x000fe40003f46270 */
[----:B0-----:R-:W-:Y:S02]  /*2960*/  FMNMX R233, R233, R202, !PT ;  /* 0x000000cae9e97209 */ /* 0x001fe40007800000 */
[----:B------:R-:W-:-:S02]  /*2970*/  FSEL R33, R197, -INF , P6 ;  /* 0xff800000c5217808 */ /* 0x000fc40003000000 */
[----:B------:R-:W-:Y:S01]  /*2980*/  ISETP.GE.AND P6, PT, R96, R177, PT ;  /* 0x000000b16000720c */ /* 0x000fe20003fc6270 */
[----:B------:R-:W-:Y:S01]  /*2990*/  FMUL R177, R32, UR16 ;  /* 0x0000001020b17c20 */ /* 0x000fe20008400000 */
[----:B------:R-:W-:Y:S02]  /*29a0*/  FSEL R81, R200, -INF , P1 ;  /* 0xff800000c8517808 */ /* 0x000fe40000800000 */
[----:B------:R-:W-:Y:S02]  /*29b0*/  ISETP.GE.AND P1, PT, R96, R229, PT ;  /* 0x000000e56000720c */ /* 0x000fe40003f26270 */
[----:B------:R-:W-:Y:S02]  /*29c0*/  FSEL R32, R195, -INF , P2 ;  /* 0xff800000c3207808 */ /* 0x000fe40001000000 */
[----:B------:R-:W-:Y:S02]  /*29d0*/  FMNMX R73, R233, R168, !PT ;  /* 0x000000a8e9497209 */ /* 0x000fe40007800000 */
[----:B------:R-:W-:-:S02]  /*29e0*/  SHF.R.U32.HI R197, RZ, 0xf, R170 ;  /* 0x0000000fffc57819 */ /* 0x000fc400000116aa */
[--C-:B------:R-:W-:Y:S01]  /*29f0*/  SHF.R.U32.HI R195, RZ, 0xe, R170.reuse ;  /* 0x0000000effc37819 */ /* 0x100fe200000116aa */
[--C-:B------:R-:W-:Y:S01]  /*2a00*/  FADD R62, R62, -R73.reuse ;  /* 0x800000493e3e7221 */ /* 0x100fe20000000000 */
[----:B------:R-:W-:Y:S01]  /*2a10*/  FSEL R177, R177, -INF , P1 ;  /* 0xff800000b1b17808 */ /* 0x000fe20000800000 */
[--C-:B------:R-:W-:Y:S01]  /*2a20*/  FADD R66, R66, -R73.reuse ;  /* 0x8000004942427221 */ /* 0x100fe20000000000 */
[----:B------:R-:W-:Y:S02]  /*2a30*/  ISETP.GE.AND P4, PT, R96, R227, PT ;  /* 0x000000e36000720c */ /* 0x000fe40003f86270 */
[----:B------:R-:W-:Y:S01]  /*2a40*/  FSEL R28, R28, -INF , P3 ;  /* 0xff8000001c1c7808 */ /* 0x000fe20001800000 */
[--C-:B------:R-:W-:Y:S01]  /*2a50*/  FADD R67, R67, -R73.reuse ;  /* 0x8000004943437221 */ /* 0x100fe20000000000 */
[----:B------:R-:W-:Y:S01]  /*2a60*/  LOP3.LUT P2, RZ, R197, 0x1, RZ, 0xc0, !PT ;  /* 0x00000001c5ff7812 */ /* 0x000fe2000784c0ff */
[--C-:B------:R-:W-:Y:S01]  /*2a70*/  FADD R197, R196, -R73.reuse ;  /* 0x80000049c4c57221 */ /* 0x100fe20000000000 */
[----:B------:R-:W-:Y:S01]  /*2a80*/  LOP3.LUT P1, RZ, R195, 0x1, RZ, 0xc0, !PT ;  /* 0x00000001c3ff7812 */ /* 0x000fe2000782c0ff */
[--C-:B------:R-:W-:Y:S01]  /*2a90*/  FADD R71, R71, -R73.reuse ;  /* 0x8000004947477221 */ /* 0x100fe20000000000 */
[--C-:B------:R-:W-:Y:S01]  /*2aa0*/  SHF.R.U32.HI R195, RZ, 0xb, R170.reuse ;  /* 0x0000000bffc37819 */ /* 0x100fe200000116aa */
[----:B------:R-:W-:Y:S01]  /*2ab0*/  FMUL R198, R197, 1.4426950216293334961 ;  /* 0x3fb8aa3bc5c67820 */ /* 0x000fe20000400000 */
[--C-:B------:R-:W-:Y:S01]  /*2ac0*/  SHF.R.U32.HI R196, RZ, 0xa, R170.reuse ;  /* 0x0000000affc47819 */ /* 0x100fe200000116aa */
[--C-:B------:R-:W-:Y:S01]  /*2ad0*/  FADD R197, R58, -R73.reuse ;  /* 0x800000493ac57221 */ /* 0x100fe20000000000 */
[----:B------:R-:W-:Y:S01]  /*2ae0*/  FSEL R29, R29, -INF , P4 ;  /* 0xff8000001d1d7808 */ /* 0x000fe20002000000 */
[----:B------:R0:W-:Y:S01]  /*2af0*/  MUFU.EX2 R58, R198 ;  /* 0x000000c6003a7308 */ /* 0x0001e20000000800 */
[----:B------:R-:W-:Y:S01]  /*2b00*/  LOP3.LUT P4, RZ, R195, 0x1, RZ, 0xc0, !PT ;  /* 0x00000001c3ff7812 */ /* 0x000fe2000788c0ff */
[----:B------:R-:W-:Y:S01]  /*2b10*/  FMUL R195, R25, UR16 ;  /* 0x0000001019c37c20 */ /* 0x000fe20008400000 */
[----:B------:R-:W-:Y:S01]  /*2b20*/  LOP3.LUT P3, RZ, R196, 0x1, RZ, 0xc0, !PT ;  /* 0x00000001c4ff7812 */ /* 0x000fe2000786c0ff */
[----:B------:R-:W-:Y:S01]  /*2b30*/  FMUL R25, R24, UR16 ;  /* 0x0000001018197c20 */ /* 0x000fe20008400000 */
[--C-:B------:R-:W-:Y:S01]  /*2b40*/  SHF.R.U32.HI R196, RZ, 0x7, R170.reuse ;  /* 0x00000007ffc47819 */ /* 0x100fe200000116aa */
[----:B------:R-:W-:Y:S01]  /*2b50*/  FMUL R199, R197, 1.4426950216293334961 ;  /* 0x3fb8aa3bc5c77820 */ /* 0x000fe20000400000 */
[--C-:B------:R-:W-:Y:S01]  /*2b60*/  SHF.R.U32.HI R197, RZ, 0x6, R170.reuse ;  /* 0x00000006ffc57819 */ /* 0x100fe200000116aa */
[--C-:B------:R-:W-:Y:S01]  /*2b70*/  FADD R70, R70, -R73.reuse ;  /* 0x8000004946467221 */ /* 0x100fe20000000000 */
[----:B------:R-:W-:Y:S01]  /*2b80*/  FSEL R24, R195, -INF , P5 ;  /* 0xff800000c3187808 */ /* 0x000fe20002800000 */
[----:B0-----:R-:W-:Y:S01]  /*2b90*/  FMUL R198, R62, 1.4426950216293334961 ;  /* 0x3fb8aa3b3ec67820 */ /* 0x001fe20000400000 */
[----:B------:R-:W-:Y:S01]  /*2ba0*/  LOP3.LUT P5, RZ, R196, 0x1, RZ, 0xc0, !PT ;  /* 0x00000001c4ff7812 */ /* 0x000fe200078ac0ff */
[----:B------:R-:W-:Y:S01]  /*2bb0*/  FMUL R196, R40, UR16 ;  /* 0x0000001028c47c20 */ /* 0x000fe20008400000 */
[----:B------:R-:W-:Y:S01]  /*2bc0*/  FSEL R25, R25, -INF , P6 ;  /* 0xff80000019197808 */ /* 0x000fe20003000000 */
[--C-:B------:R-:W-:Y:S01]  /*2bd0*/  FADD R62, R63, -R73.reuse ;  /* 0x800000493f3e7221 */ /* 0x100fe20000000000 */
[----:B------:R-:W-:Y:S01]  /*2be0*/  LOP3.LUT P6, RZ, R197, 0x1, RZ, 0xc0, !PT ;  /* 0x00000001c5ff7812 */ /* 0x000fe200078cc0ff */
[--C-:B------:R-:W-:Y:S01]  /*2bf0*/  FADD R195, R59, -R73.reuse ;  /* 0x800000493bc37221 */ /* 0x100fe20000000000 */
[--C-:B------:R-:W-:Y:S01]  /*2c00*/  SHF.R.U32.HI R40, RZ, 0x3, R170.reuse ;  /* 0x00000003ff287819 */ /* 0x100fe200000116aa */
[----:B------:R0:W-:Y:S01]  /*2c10*/  MUFU.EX2 R59, R199 ;  /* 0x000000c7003b7308 */ /* 0x0001e20000000800 */
[----:B------:R-:W-:Y:S01]  /*2c20*/  FMNMX R197, R57, R60, !PT ;  /* 0x0000003c39c57209 */ /* 0x000fe20007800000 */
[----:B------:R-:W-:Y:S01]  /*2c30*/  FMUL R62, R62, 1.4426950216293334961 ;  /* 0x3fb8aa3b3e3e7820 */ /* 0x000fe20000400000 */
[----:B------:R-:W-:Y:S01]  /*2c40*/  FSEL R196, R196, -INF , !P2 ;  /* 0xff800000c4c47808 */ /* 0x000fe20005000000 */
[--C-:B------:R-:W-:Y:S01]  /*2c50*/  FADD R74, R74, -R73.reuse ;  /* 0x800000494a4a7221 */ /* 0x100fe20000000000 */
[----:B------:R-:W-:Y:S01]  /*2c60*/  LOP3.LUT P2, RZ, R40, 0x1, RZ, 0xc0, !PT ;  /* 0x0000000128ff7812 */ /* 0x000fe2000784c0ff */
[--C-:B------:R-:W-:Y:S01]  /*2c70*/  FADD R78, R78, -R73.reuse ;  /* 0x800000494e4e7221 */ /* 0x100fe20000000000 */
[----:B------:R-:W-:Y:S01]  /*2c80*/  FMNMX R40, R64, R197, !PT ;  /* 0x000000c540287209 */ /* 0x000fe20007800000 */
[--C-:B-1----:R-:W-:Y:S01]  /*2c90*/  FADD R35, R42, -R73.reuse ;  /* 0x800000492a237221 */ /* 0x102fe20000000000 */
[----:B------:R-:W-:Y:S01]  /*2ca0*/  FSEL R63, R41, -INF , !P1 ;  /* 0xff800000293f7808 */ /* 0x000fe20004800000 */
[----:B0-----:R0:W5:Y:S01]  /*2cb0*/  LDG.E.U8 R199, desc[UR20][R4.64] ;  /* 0x0000001404c77981 */ /* 0x001162000c1e1100 */
[----:B------:R-:W-:Y:S01]  /*2cc0*/  FMNMX R40, R61, R40, !PT ;  /* 0x000000283d287209 */ /* 0x000fe20007800000 */
[----:B------:R1:W-:Y:S01]  /*2cd0*/  MUFU.EX2 R197, R62 ;  /* 0x0000003e00c57308 */ /* 0x0003e20000000800 */
[----:B------:R-:W-:Y:S01]  /*2ce0*/  SHF.R.U32.HI R170, RZ, 0x2, R170 ;  /* 0x00000002ffaa7819 */ /* 0x000fe200000116aa */
[--C-:B------:R-:W-:Y:S01]  /*2cf0*/  FADD R47, R47, -R73.reuse ;  /* 0x800000492f2f7221 */ /* 0x100fe20000000000 */
[----:B------:R-:W-:Y:S01]  /*2d00*/  FMNMX R41, R65, R40, !PT ;  /* 0x0000002841297209 */ /* 0x000fe20007800000 */
[--C-:B------:R-:W-:Y:S01]  /*2d10*/  FADD R176, R176, -R73.reuse ;  /* 0x80000049b0b07221 */ /* 0x100fe20000000000 */
[----:B------:R-:W-:Y:S01]  /*2d20*/  LOP3.LUT P1, RZ, R170, 0x1, RZ, 0xc0, !PT ;  /* 0x00000001aaff7812 */ /* 0x000fe2000782c0ff */
[----:B------:R-:W-:Y:S01]  /*2d30*/  FADD R179, R179, -R73 ;  /* 0x80000049b3b37221 */ /* 0x000fe20000000000 */
[----:B------:R-:W-:Y:S01]  /*2d40*/  FMNMX R40, R68, R41, !PT ;  /* 0x0000002944287209 */ /* 0x000fe20007800000 */
[----:B------:R-:W-:Y:S01]  /*2d50*/  FMUL R170, R66, 1.4426950216293334961 ;  /* 0x3fb8aa3b42aa7820 */ /* 0x000fe20000400000 */
[----:B------:R-:W-:Y:S01]  /*2d60*/  FSEL R26, R44, -INF , !P4 ;  /* 0xff8000002c1a7808 */ /* 0x000fe20006000000 */
[----:B------:R-:W2:Y:S01]  /*2d70*/  LDG.E.U8 R66, desc[UR20][R6.64] ;  /* 0x0000001406427981 */ /* 0x000ea2000c1e1100 */
[----:B------:R-:W-:-:S02]  /*2d80*/  FMNMX R41, R69, R40, !PT ;  /* 0x0000002845297209 */ /* 0x000fc40007800000 */
[----:B------:R-:W-:Y:S01]  /*2d90*/  FSEL R30, R45, -INF , !P3 ;  /* 0xff8000002d1e7808 */ /* 0x000fe20005800000 */
[----:B---3--:R-:W-:Y:S01]  /*2da0*/  FMUL R8, R71, 1.4426950216293334961 ;  /* 0x3fb8aa3b47087820 */ /* 0x008fe20000400000 */
[----:B------:R-:W-:Y:S01]  /*2db0*/  FMNMX R41, R72, R41, !PT ;  /* 0x0000002948297209 */ /* 0x000fe20007800000 */
[----:B------:R-:W-:Y:S01]  /*2dc0*/  FMUL R200, R70, 1.4426950216293334961 ;  /* 0x3fb8aa3b46c87820 */ /* 0x000fe20000400000 */
[----:B------:R-:W-:Y:S01]  /*2dd0*/  FSEL R48, R48, -INF , !P5 ;  /* 0xff80000030307808 */ /* 0x000fe20006800000 */
[----:B-1----:R-:W-:Y:S01]  /*2de0*/  FMUL R62, R67, 1.4426950216293334961 ;  /* 0x3fb8aa3b433e7820 */ /* 0x002fe20000400000 */
[----:B------:R-:W-:Y:S01]  /*2df0*/  FMNMX R203, R84, R41, !PT ;  /* 0x0000002954cb7209 */ /* 0x000fe20007800000 */
[----:B------:R-:W-:Y:S01]  /*2e00*/  FMUL R9, R74, 1.4426950216293334961 ;  /* 0x3fb8aa3b4a097820 */ /* 0x000fe20000400000 */
[----:B------:R1:W3:Y:S01]  /*2e10*/  LDG.E.U8 R70, desc[UR20][R10.64] ;  /* 0x000000140a467981 */ /* 0x0002e2000c1e1100 */
[----:B------:R-:W-:Y:S01]  /*2e20*/  FMUL R176, R176, 1.4426950216293334961 ;  /* 0x3fb8aa3bb0b07820 */ /* 0x000fe20000400000 */
[----:B0-----:R-:W-:Y:S01]  /*2e30*/  FMNMX R4, R76, R203, !PT ;  /* 0x000000cb4c047209 */ /* 0x001fe20007800000 */
[----:B------:R-:W-:Y:S01]  /*2e40*/  FMUL R179, R179, 1.4426950216293334961 ;  /* 0x3fb8aa3bb3b37820 */ /* 0x000fe20000400000 */
[--C-:B------:R-:W-:Y:S01]  /*2e50*/  FADD R46, R46, -R73.reuse ;  /* 0x800000492e2e7221 */ /* 0x100fe20000000000 */
[--C-:B------:R-:W-:Y:S01]  /*2e60*/  FADD R51, R51, -R73.reuse ;  /* 0x8000004933337221 */ /* 0x100fe20000000000 */
[----:B------:R-:W-:Y:S01]  /*2e70*/  FMNMX R5, R77, R4, !PT ;  /* 0x000000044d057209 */ /* 0x000fe20007800000 */
[----:B------:R-:W-:Y:S01]  /*2e80*/  FMUL R67, R53, UR16 ;  /* 0x0000001035437c20 */ /* 0x000fe20008400000 */
[----:B------:R-:W-:Y:S01]  /*2e90*/  MUFU.EX2 R176, R176 ;  /* 0x000000b000b07308 */ /* 0x000fe20000000800 */
[--C-:B------:R-:W-:Y:S01]  /*2ea0*/  FADD R54, R54, -R73.reuse ;  /* 0x8000004936367221 */ /* 0x100fe20000000000 */
[----:B------:R-:W-:Y:S01]  /*2eb0*/  FMNMX R4, R80, R5, !PT ;  /* 0x0000000550047209 */ /* 0x000fe20007800000 */
[--C-:B------:R-:W-:Y:S01]  /*2ec0*/  FADD R43, R43, -R73.reuse ;  /* 0x800000492b2b7221 */ /* 0x100fe20000000000 */
[--C-:B------:R-:W-:Y:S01]  /*2ed0*/  FADD R50, R50, -R73.reuse ;  /* 0x8000004932327221 */ /* 0x100fe20000000000 */
[----:B------:R-:W-:Y:S01]  /*2ee0*/  FADD R55, R55, -R73 ;  /* 0x8000004937377221 */ /* 0x000fe20000000000 */
[----:B------:R-:W-:Y:S01]  /*2ef0*/  FMNMX R4, R81, R4, !PT ;  /* 0x0000000451047209 */ /* 0x000fe20007800000 */
[----:B-1----:R-:W-:Y:S01]  /*2f00*/  FMUL R10, R78, 1.4426950216293334961 ;  /* 0x3fb8aa3b4e0a7820 */ /* 0x002fe20000400000 */
[----:B------:R-:W0:Y:S01]  /*2f10*/  MUFU.EX2 R179, R179 ;  /* 0x000000b300b37308 */ /* 0x000e220000000800 */
[----:B------:R-:W-:Y:S01]  /*2f20*/  FMUL R195, R195, 1.4426950216293334961 ;  /* 0x3fb8aa3bc3c37820 */ /* 0x000fe20000400000 */
[----:B------:R-:W-:-:S04]  /*2f30*/  FMNMX R5, R85, R4, !PT ;  /* 0x0000000455057209 */ /* 0x000fc80007800000 */
[----:B------:R-:W-:Y:S02]  /*2f40*/  FMNMX R4, R56, R5, !PT ;  /* 0x0000000538047209 */ /* 0x000fe40007800000 */
[----:B------:R-:W-:Y:S01]  /*2f50*/  FSEL R67, R67, -INF , !P1 ;  /* 0xff80000043437808 */ /* 0x000fe20004800000 */
[--C-:B------:R-:W-:Y:S01]  /*2f60*/  FADD R75, R75, -R73.reuse ;  /* 0x800000494b4b7221 */ /* 0x100fe20000000000 */
[----:B------:R-:W-:Y:S01]  /*2f70*/  FMNMX R4, R37, R4, !PT ;  /* 0x0000000425047209 */ /* 0x000fe20007800000 */
[--C-:B------:R-:W-:Y:S01]  /*2f80*/  FADD R82, R82, -R73.reuse ;  /* 0x8000004952527221 */ /* 0x100fe20000000000 */
[--C-:B------:R-:W-:Y:S01]  /*2f90*/  FADD R86, R86, -R73.reuse ;  /* 0x8000004956567221 */ /* 0x100fe20000000000 */
[--C-:B------:R-:W-:Y:S01]  /*2fa0*/  FADD R83, R83, -R73.reuse ;  /* 0x8000004953537221 */ /* 0x100fe20000000000 */
[----:B------:R-:W-:Y:S01]  /*2fb0*/  FMNMX R5, R25, R4, !PT ;  /* 0x0000000419057209 */ /* 0x000fe20007800000 */
[--C-:B------:R-:W-:Y:S01]  /*2fc0*/  FADD R172, R172, -R73.reuse ;  /* 0x80000049acac7221 */ /* 0x100fe20000000000 */
[--C-:B------:R-:W-:Y:S01]  /*2fd0*/  FADD R173, R173, -R73.reuse ;  /* 0x80000049adad7221 */ /* 0x100fe20000000000 */
[--C-:B------:R-:W-:Y:S01]  /*2fe0*/  FADD R87, R87, -R73.reuse ;  /* 0x8000004957577221 */ /* 0x100fe20000000000 */
[----:B------:R-:W-:Y:S01]  /*2ff0*/  FMNMX R5, R24, R5, !PT ;  /* 0x0000000518057209 */ /* 0x000fe20007800000 */
[----:B------:R-:W-:Y:S01]  /*3000*/  FADD R174, R174, -R73 ;  /* 0x80000049aeae7221 */ /* 0x000fe20000000000 */
[----:B------:R-:W-:Y:S02]  /*3010*/  MUFU.EX2 R195, R195 ;  /* 0x000000c300c37308 */ /* 0x000fe40000000800 */
[----:B------:R-:W-:-:S04]  /*3020*/  FMNMX R4, R28, R5, !PT ;  /* 0x000000051c047209 */ /* 0x000fc80007800000 */
[----:B------:R-:W-:Y:S01]  /*3030*/  FMNMX R4, R29, R4, !PT ;  /* 0x000000041d047209 */ /* 0x000fe20007800000 */
[----:B------:R-:W-:Y:S01]  /*3040*/  FADD R79, R79, -R73 ;  /* 0x800000494f4f7221 */ /* 0x000fe20000000000 */
[----:B------:R-:W-:Y:S02]  /*3050*/  MUFU.EX2 R198, R198 ;  /* 0x000000c600c67308 */ /* 0x000fe40000000800 */
[----:B------:R-:W-:-:S04]  /*3060*/  FMNMX R5, R177, R4, !PT ;  /* 0x00000004b1057209 */ /* 0x000fc80007800000 */
[----:B------:R-:W-:-:S04]  /*3070*/  FMNMX R4, R32, R5, !PT ;  /* 0x0000000520047209 */ /* 0x000fc80007800000 */
[----:B------:R-:W-:-:S04]  /*3080*/  FMNMX R5, R33, R4, !PT ;  /* 0x0000000421057209 */ /* 0x000fc80007800000 */
[----:B------:R-:W-:-:S04]  /*3090*/  FMNMX R5, R36, R5, !PT ;  /* 0x0000000524057209 */ /* 0x000fc80007800000 */
[----:B------:R-:W-:-:S04]  /*30a0*/  FMNMX R6, R196, R5, !PT ;  /* 0x00000005c4067209 */ /* 0x000fc80007800000 */
[----:B------:R-:W-:-:S04]  /*30b0*/  FMNMX R5, R63, R6, !PT ;  /* 0x000000063f057209 */ /* 0x000fc80007800000 */
[----:B------:R-:W-:Y:S01]  /*30c0*/  FMNMX R5, R26, R5, !PT ;  /* 0x000000051a057209 */ /* 0x000fe20007800000 */
[----:B------:R-:W-:-:S03]  /*30d0*/  FMUL R4, R52, UR16 ;  /* 0x0000001034047c20 */ /* 0x000fc60008400000 */
[----:B------:R-:W-:Y:S02]  /*30e0*/  FMNMX R5, R30, R5, !PT ;  /* 0x000000051e057209 */ /* 0x000fe40007800000 */
[----:B------:R-:W-:Y:S02]  /*30f0*/  FSEL R52, R49, -INF , !P6 ;  /* 0xff80000031347808 */ /* 0x000fe40007000000 */
[----:B------:R-:W-:Y:S02]  /*3100*/  FMNMX R5, R48, R5, !PT ;  /* 0x0000000530057209 */ /* 0x000fe40007800000 */
[----:B------:R-:W-:Y:S02]  /*3110*/  FSEL R53, R4, -INF , !P2 ;  /* 0xff80000004357808 */ /* 0x000fe40005000000 */
[----:B------:R-:W-:-:S04]  /*3120*/  FMNMX R4, R52, R5, !PT ;  /* 0x0000000534047209 */ /* 0x000fc80007800000 */
[----:B------:R-:W-:Y:S02]  /*3130*/  FMNMX R4, R53, R4, !PT ;  /* 0x0000000435047209 */ /* 0x000fe40007800000 */
[----:B------:R-:W-:Y:S02]  /*3140*/  IADD3 R6, P2, R161, UR4, RZ ;  /* 0x00000004a1067c10 */ /* 0x000fe4000ff5e0ff */
[----:B------:R-:W-:Y:S02]  /*3150*/  FMNMX R71, R67, R4, !PT ;  /* 0x0000000443477209 */ /* 0x000fe40007800000 */
[----:B------:R-:W-:Y:S02]  /*3160*/  IADD3 R4, P1, R190, UR4, RZ ;  /* 0x00000004be047c10 */ /* 0x000fe4000ff3e0ff */
[----:B------:R-:W-:Y:S02]  /*3170*/  IADD3.X R7, R165, UR8, RZ, P2, !PT ;  /* 0x00000008a5077c10 */ /* 0x000fe400097fe4ff */
[----:B------:R-:W-:-:S03]  /*3180*/  IADD3.X R5, R160, UR8, RZ, P1, !PT ;  /* 0x00000008a0057c10 */ /* 0x000fc60008ffe4ff */
[----:B------:R1:W3:Y:S04]  /*3190*/  LDG.E.U8 R74, desc[UR20][R6.64] ;  /* 0x00000014064a7981 */ /* 0x0002e8000c1e1100 */
[----:B------:R0:W3:Y:S04]  /*31a0*/  LDG.E.U8 R38, desc[UR20][R4.64] ;  /* 0x0000001404267981 */ /* 0x0000e8000c1e1100 */
[----:B------:R-:W0:Y:S01]  /*31b0*/  SHFL.BFLY PT, R78, R71, 0x2, 0x1f ;  /* 0x0c401f00474e7f89 */ /* 0x000e2200000e0000 */
[----:B-1----:R-:W-:Y:S01]  /*31c0*/  FMUL R7, R47, 1.4426950216293334961 ;  /* 0x3fb8aa3b2f077820 */ /* 0x002fe20000400000 */
[----:B------:R-:W-:Y:S01]  /*31d0*/  FMUL R6, R46, 1.4426950216293334961 ;  /* 0x3fb8aa3b2e067820 */ /* 0x000fe20000400000 */
[----:B------:R-:W-:Y:S01]  /*31e0*/  FMUL R75, R75, 1.4426950216293334961 ;  /* 0x3fb8aa3b4b4b7820 */ /* 0x000fe20000400000 */
[----:B------:R-:W-:Y:S01]  /*31f0*/  MUFU.EX2 R40, R170 ;  /* 0x000000aa00287308 */ /* 0x000fe20000000800 */
[----:B0-----:R-:W-:Y:S01]  /*3200*/  FMUL R5, R43, 1.4426950216293334961 ;  /* 0x3fb8aa3b2b057820 */ /* 0x001fe20000400000 */
[----:B------:R-:W-:Y:S01]  /*3210*/  BAR.SYNC.DEFER_BLOCKING 0x0 ;  /* 0x0000000000007b1d */ /* 0x000fe20000010000 */
[----:B------:R-:W-:Y:S01]  /*3220*/  FMNMX R78, R71, R78, !PT ;  /* 0x0000004e474e7209 */ /* 0x000fe20007800000 */
[----:B------:R-:W-:-:S04]  /*3230*/  FMUL R71, R35, 1.4426950216293334961 ;  /* 0x3fb8aa3b23477820 */ /* 0x000fc80000400000 */
[----:B------:R-:W0:Y:S01]  /*3240*/  SHFL.BFLY PT, R35, R78, 0x1, 0x1f ;  /* 0x0c201f004e237f89 */ /* 0x000e2200000e0000 */
[----:B------:R-:W-:Y:S01]  /*3250*/  FMUL R46, R51, 1.4426950216293334961 ;  /* 0x3fb8aa3b332e7820 */ /* 0x000fe20000400000 */
[----:B------:R-:W-:Y:S01]  /*3260*/  FMUL R51, R54, 1.4426950216293334961 ;  /* 0x3fb8aa3b36337820 */ /* 0x000fe20000400000 */
[----:B0-----:R-:W-:-:S04]  /*3270*/  FMNMX R78, R78, R35, !PT ;  /* 0x000000234e4e7209 */ /* 0x001fc80007800000 */
[----:B------:R-:W-:-:S05]  /*3280*/  FMNMX R47, R78, R169, !PT ;  /* 0x000000a94e2f7209 */ /* 0x000fca0007800000 */
[--C-:B------:R-:W-:Y:S01]  /*3290*/  FADD R57, R57, -R47.reuse ;  /* 0x8000002f39397221 */ /* 0x100fe20000000000 */
[--C-:B------:R-:W-:Y:S01]  /*32a0*/  FADD R60, R60, -R47.reuse ;  /* 0x8000002f3c3c7221 */ /* 0x100fe20000000000 */
[--C-:B------:R-:W-:Y:S02]  /*32b0*/  FADD R64, R64, -R47.reuse ;  /* 0x8000002f40407221 */ /* 0x100fe40000000000 */
[----:B------:R-:W-:Y:S01]  /*32c0*/  FMUL R35, R57, 1.4426950216293334961 ;  /* 0x3fb8aa3b39237820 */ /* 0x000fe20000400000 */
[----:B------:R-:W-:Y:S01]  /*32d0*/  FMUL R60, R60, 1.4426950216293334961 ;  /* 0x3fb8aa3b3c3c7820 */ /* 0x000fe20000400000 */
[--C-:B------:R-:W-:Y:S01]  /*32e0*/  FADD R61, R61, -R47.reuse ;  /* 0x8000002f3d3d7221 */ /* 0x100fe20000000000 */
[----:B------:R-:W-:Y:S01]  /*32f0*/  FMUL R57, R64, 1.4426950216293334961 ;  /* 0x3fb8aa3b40397820 */ /* 0x000fe20000400000 */
[--C-:B------:R-:W-:Y:S01]  /*3300*/  FADD R24, R24, -R47.reuse ;  /* 0x8000002f18187221 */ /* 0x100fe20000000000 */
[--C-:B------:R-:W-:Y:S01]  /*3310*/  FADD R72, R72, -R47.reuse ;  /* 0x8000002f48487221 */ /* 0x100fe20000000000 */
[----:B------:R-:W-:Y:S01]  /*3320*/  MUFU.EX2 R35, R35 ;  /* 0x0000002300237308 */ /* 0x000fe20000000800 */
[--C-:B------:R-:W-:Y:S01]  /*3330*/  FADD R80, R80, -R47.reuse ;  /* 0x8000002f50507221 */ /* 0x100fe20000000000 */
[----:B------:R-:W-:Y:S01]  /*3340*/  FMUL R78, R61, 1.4426950216293334961 ;  /* 0x3fb8aa3b3d4e7820 */ /* 0x000fe20000400000 */
[--C-:B------:R-:W-:Y:S01]  /*3350*/  FADD R65, R65, -R47.reuse ;  /* 0x8000002f41417221 */ /* 0x100fe20000000000 */
[----:B------:R-:W-:Y:S01]  /*3360*/  FMUL R24, R24, 1.4426950216293334961 ;  /* 0x3fb8aa3b18187820 */ /* 0x000fe20000400000 */
[----:B------:R-:W-:-:S03]  /*3370*/  FADD R68, R68, -R47 ;  /* 0x8000002f44447221 */ /* 0x000fc60000000000 */
[----:B------:R-:W0:Y:S01]  /*3380*/  MUFU.EX2 R60, R60 ;  /* 0x0000003c003c7308 */ /* 0x000e220000000800 */
[--C-:B------:R-:W-:Y:S01]  /*3390*/  FADD R69, R69, -R47.reuse ;  /* 0x8000002f45457221 */ /* 0x100fe20000000000 */
[--C-:B------:R-:W-:Y:S01]  /*33a0*/  FADD R84, R84, -R47.reuse ;  /* 0x8000002f54547221 */ /* 0x100fe20000000000 */
[--C-:B------:R-:W-:Y:S01]  /*33b0*/  FADD R76, R76, -R47.reuse ;  /* 0x8000002f4c4c7221 */ /* 0x100fe20000000000 */
[--C-:B------:R-:W-:Y:S01]  /*33c0*/  FADD R77, R77, -R47.reuse ;  /* 0x8000002f4d4d7221 */ /* 0x100fe20000000000 */
[----:B------:R-:W-:Y:S01]  /*33d0*/  FMUL R54, R72, 1.4426950216293334961 ;  /* 0x3fb8aa3b48367820 */ /* 0x000fe20000400000 */
[----:B------:R-:W-:Y:S01]  /*33e0*/  FMUL R43, R50, 1.4426950216293334961 ;  /* 0x3fb8aa3b322b7820 */ /* 0x000fe20000400000 */
[----:B------:R-:W-:Y:S01]  /*33f0*/  FMUL R72, R80, 1.4426950216293334961 ;  /* 0x3fb8aa3b50487820 */ /* 0x000fe20000400000 */
[----:B------:R-:W1:Y:S01]  /*3400*/  MUFU.EX2 R57, R57 ;  /* 0x0000003900397308 */ /* 0x000e620000000800 */
[----:B------:R-:W-:Y:S01]  /*3410*/  FMUL R50, R55, 1.4426950216293334961 ;  /* 0x3fb8aa3b37327820 */ /* 0x000fe20000400000 */
[----:B------:R-:W-:Y:S01]  /*3420*/  FMUL R61, R65, 1.4426950216293334961 ;  /* 0x3fb8aa3b413d7820 */ /* 0x000fe20000400000 */
[--C-:B------:R-:W-:Y:S01]  /*3430*/  FADD R29, R29, -R47.reuse ;  /* 0x8000002f1d1d7221 */ /* 0x100fe20000000000 */
[----:B------:R-:W-:Y:S01]  /*3440*/  FMUL R68, R68, 1.4426950216293334961 ;  /* 0x3fb8aa3b44447820 */ /* 0x000fe20000400000 */
[----:B------:R-:W-:Y:S01]  /*3450*/  FMUL R69, R69, 1.4426950216293334961 ;  /* 0x3fb8aa3b45457820 */ /* 0x000fe20000400000 */
[----:B------:R-:W-:Y:S01]  /*3460*/  FMUL R55, R84, 1.4426950216293334961 ;  /* 0x3fb8aa3b54377820 */ /* 0x000fe20000400000 */
[----:B------:R-:W-:Y:S01]  /*3470*/  FMUL R64, R76, 1.4426950216293334961 ;  /* 0x3fb8aa3b4c407820 */ /* 0x000fe20000400000 */
[----:B------:R4:W-:Y:S01]  /*3480*/  MUFU.EX2 R80, R24 ;  /* 0x0000001800507308 */ /* 0x0009e20000000800 */
[----:B------:R-:W-:Y:S01]  /*3490*/  FMUL R65, R77, 1.4426950216293334961 ;  /* 0x3fb8aa3b4d417820 */ /* 0x000fe20000400000 */
[--C-:B------:R-:W-:Y:S01]  /*34a0*/  FADD R25, R25, -R47.reuse ;  /* 0x8000002f19197221 */ /* 0x100fe20000000000 */
[--C-:B------:R-:W-:Y:S01]  /*34b0*/  FADD R28, R28, -R47.reuse ;  /* 0x8000002f1c1c7221 */ /* 0x100fe20000000000 */
[----:B------:R-:W-:Y:S01]  /*34c0*/  FADD R85, R85, -R47 ;  /* 0x8000002f55557221 */ /* 0x000fe20000000000 */
[----:B------:R-:W-:-:S03]  /*34d0*/  FMUL R29, R29, 1.4426950216293334961 ;  /* 0x3fb8aa3b1d1d7820 */ /* 0x000fc60000400000 */
[----:B------:R-:W1:Y:S01]  /*34e0*/  MUFU.EX2 R78, R78 ;  /* 0x0000004e004e7308 */ /* 0x000e620000000800 */
[--C-:B----4-:R-:W-:Y:S01]  /*34f0*/  FADD R24, R63, -R47.reuse ;  /* 0x8000002f3f187221 */ /* 0x110fe20000000000 */
[----:B------:R-:W-:Y:S01]  /*3500*/  FADD R32, R32, -R47 ;  /* 0x8000002f20207221 */ /* 0x000fe20000000000 */
[--C-:B------:R-:W-:Y:S01]  /*3510*/  FADD R175, R175, -R73.reuse ;  /* 0x80000049afaf7221 */ /* 0x100fe20000000000 */
[----:B------:R-:W-:Y:S01]  /*3520*/  FADD R171, R171, -R73 ;  /* 0x80000049abab7221 */ /* 0x000fe20000000000 */
[----:B------:R-:W-:Y:S01]  /*3530*/  FMUL R25, R25, 1.4426950216293334961 ;  /* 0x3fb8aa3b19197820 */ /* 0x000fe20000400000 */
[----:B------:R-:W-:Y:S02]  /*3540*/  FMUL R170, R24, 1.4426950216293334961 ;  /* 0x3fb8aa3b18aa7820 */ /* 0x000fe40000400000 */
[----:B------:R-:W-:Y:S01]  /*3550*/  MUFU.EX2 R41, R200 ;  /* 0x000000c800297308 */ /* 0x000fe20000000800 */
[----:B------:R-:W-:Y:S01]  /*3560*/  FMUL R11, R82, 1.4426950216293334961 ;  /* 0x3fb8aa3b520b7820 */ /* 0x000fe20000400000 */
[----:B------:R-:W-:Y:S01]  /*3570*/  FMUL R12, R86, 1.4426950216293334961 ;  /* 0x3fb8aa3b560c7820 */ /* 0x000fe20000400000 */
[----:B------:R-:W-:Y:S01]  /*3580*/  FMUL R15, R83, 1.4426950216293334961 ;  /* 0x3fb8aa3b530f7820 */ /* 0x000fe20000400000 */
[----:B------:R-:W-:Y:S01]  /*3590*/  FMUL R16, R172, 1.4426950216293334961 ;  /* 0x3fb8aa3bac107820 */ /* 0x000fe20000400000 */
[----:B------:R-:W-:-:S03]  /*35a0*/  FMUL R19, R173, 1.4426950216293334961 ;  /* 0x3fb8aa3bad137820 */ /* 0x000fc60000400000 */
[----:B------:R-:W-:Y:S01]  /*35b0*/  MUFU.EX2 R62, R62 ;  /* 0x0000003e003e7308 */ /* 0x000fe20000000800 */
[----:B------:R-:W-:Y:S01]  /*35c0*/  FMUL R20, R87, 1.4426950216293334961 ;  /* 0x3fb8aa3b57147820 */ /* 0x000fe20000400000 */
[----:B------:R-:W-:Y:S01]  /*35d0*/  FMUL R23, R174, 1.4426950216293334961 ;  /* 0x3fb8aa3bae177820 */ /* 0x000fe20000400000 */
[--C-:B------:R-:W-:Y:S01]  /*35e0*/  FADD R81, R81, -R47.reuse ;  /* 0x8000002f51517221 */ /* 0x100fe20000000000 */
[----:B------:R-:W-:Y:S01]  /*35f0*/  FMUL R28, R28, 1.4426950216293334961 ;  /* 0x3fb8aa3b1c1c7820 */ /* 0x000fe20000400000 */
[----:B------:R-:W-:-:S03]  /*3600*/  FADD R26, R26, -R47 ;  /* 0x8000002f1a1a7221 */ /* 0x000fc60000000000 */
[----:B------:R-:W-:Y:S01]  /*3610*/  MUFU.EX2 R8, R8 ;  /* 0x0000000800087308 */ /* 0x000fe20000000800 */
[--C-:B------:R-:W-:Y:S01]  /*3620*/  FADD R24, R48, -R47.reuse ;  /* 0x8000002f30187221 */ /* 0x100fe20000000000 */
[----:B------:R-:W-:Y:S01]  /*3630*/  FMUL R85, R85, 1.4426950216293334961 ;  /* 0x3fb8aa3b55557820 */ /* 0x000fe20000400000 */
[----:B------:R-:W-:-:S05]  /*3640*/  FADD R37, R37, -R47 ;  /* 0x8000002f25257221 */ /* 0x000fca0000000000 */
[----:B------:R-:W4:Y:S01]  /*3650*/  MUFU.EX2 R9, R9 ;  /* 0x0000000900097308 */ /* 0x000f220000000800 */
[----:B------:R-:W-:Y:S01]  /*3660*/  FMUL R32, R32, 1.4426950216293334961 ;  /* 0x3fb8aa3b20207820 */ /* 0x000fe20000400000 */
[----:B------:R-:W-:Y:S01]  /*3670*/  FMUL R44, R175, 1.4426950216293334961 ;  /* 0x3fb8aa3baf2c7820 */ /* 0x000fe20000400000 */
[----:B------:R-:W-:Y:S01]  /*3680*/  FMUL R45, R171, 1.4426950216293334961 ;  /* 0x3fb8aa3bab2d7820 */ /* 0x000fe20000400000 */
[----:B------:R-:W-:-:S04]  /*3690*/  FMUL R49, R79, 1.4426950216293334961 ;  /* 0x3fb8aa3b4f317820 */ /* 0x000fc80000400000 */
[----:B------:R0:W-:Y:S01]  /*36a0*/  MUFU.EX2 R42, R75 ;  /* 0x0000004b002a7308 */ /* 0x0001e20000000800 */
[--C-:B------:R-:W-:Y:S01]  /*36b0*/  FADD R177, R177, -R47.reuse ;  /* 0x8000002fb1b17221 */ /* 0x100fe20000000000 */
[----:B------:R-:W-:Y:S01]  /*36c0*/  FMUL R26, R26, 1.4426950216293334961 ;  /* 0x3fb8aa3b1a1a7820 */ /* 0x000fe20000400000 */
[--C-:B------:R-:W-:Y:S01]  /*36d0*/  FADD R33, R33, -R47.reuse ;  /* 0x8000002f21217221 */ /* 0x100fe20000000000 */
[----:B------:R-:W-:-:S04]  /*36e0*/  FADD R36, R36, -R47 ;  /* 0x8000002f24247221 */ /* 0x000fc80000000000 */
[----:B------:R-:W-:Y:S01]  /*36f0*/  MUFU.EX2 R61, R61 ;  /* 0x0000003d003d7308 */ /* 0x000fe20000000800 */
[----:B0-----:R-:W-:Y:S01]  /*3700*/  FADD R75, R56, -R47 ;  /* 0x8000002f384b7221 */ /* 0x001fe20000000000 */
[----:B------:R-:W-:-:S03]  /*3710*/  FMUL R37, R37, 1.4426950216293334961 ;  /* 0x3fb8aa3b25257820 */ /* 0x000fc60000400000 */
[----:B------:R-:W-:-:S03]  /*3720*/  FMUL R75, R75, 1.4426950216293334961 ;  /* 0x3fb8aa3b4b4b7820 */ /* 0x000fc60000400000 */
[----:B------:R-:W-:Y:S08]  /*3730*/  MUFU.EX2 R68, R68 ;  /* 0x0000004400447308 */ /* 0x000ff00000000800 */
[----:B------:R-:W-:Y:S08]  /*3740*/  MUFU.EX2 R69, R69 ;  /* 0x0000004500457308 */ /* 0x000ff00000000800 */
[----:B------:R-:W0:Y:S08]  /*3750*/  MUFU.EX2 R54, R54 ;  /* 0x0000003600367308 */ /* 0x000e300000000800 */
[----:B------:R-:W-:Y:S08]  /*3760*/  MUFU.EX2 R55, R55 ;  /* 0x0000003700377308 */ /* 0x000ff00000000800 */
[----:B------:R-:W-:Y:S08]  /*3770*/  MUFU.EX2 R64, R64 ;  /* 0x0000004000407308 */ /* 0x000ff00000000800 */
[----:B------:R-:W-:Y:S08]  /*3780*/  MUFU.EX2 R65, R65 ;  /* 0x0000004100417308 */ /* 0x000ff00000000800 */
[----:B------:R-:W5:Y:S01]  /*3790*/  MUFU.EX2 R72, R72 ;  /* 0x0000004800487308 */ /* 0x000f620000000800 */
[----:B------:R-:W-:-:S07]  /*37a0*/  FMUL R33, R33, 1.4426950216293334961 ;  /* 0x3fb8aa3b21217820 */ /* 0x000fce0000400000 */
[----:B------:R1:W-:Y:S01]  /*37b0*/  MUFU.EX2 R82, R29 ;  /* 0x0000001d00527308 */ /* 0x0003e20000000800 */
[----:B------:R-:W-:Y:S01]  /*37c0*/  FMUL R36, R36, 1.4426950216293334961 ;  /* 0x3fb8aa3b24247820 */ /* 0x000fe20000400000 */
[----:B------:R-:W-:-:S06]  /*37d0*/  FADD R67, R67, -R47 ;  /* 0x8000002f43437221 */ /* 0x000fcc0000000000 */
[----:B------:R4:W-:Y:S01]  /*37e0*/  MUFU.EX2 R4, R71 ;  /* 0x0000004700047308 */ /* 0x0009e20000000800 */
[----:B-1----:R-:W-:Y:S01]  /*37f0*/  FADD R29, R176, R179 ;  /* 0x000000b3b01d7221 */ /* 0x002fe20000000000 */
[----:B------:R-:W-:-:S06]  /*3800*/  F2FP.SATFINITE.E4M3.F32.PACK_AB_MERGE_C R176, R179, R176, RZ ;  /* 0x000000b0b3b0723e */ /* 0x000fcc00048070ff */
[----:B------:R1:W-:Y:S01]  /*3810*/  MUFU.EX2 R77, R25 ;  /* 0x00000019004d7308 */ /* 0x0003e20000000800 */
[----:B----4-:R-:W-:Y:S01]  /*3820*/  FMUL R71, R81, 1.4426950216293334961 ;  /* 0x3fb8aa3b51477820 */ /* 0x010fe20000400000 */
[----:B------:R-:W-:-:S06]  /*3830*/  FMUL R81, R177, 1.4426950216293334961 ;  /* 0x3fb8aa3bb1517820 */ /* 0x000fcc0000400000 */
[----:B------:R4:W-:Y:S01]  /*3840*/  MUFU.EX2 R79, R28 ;  /* 0x0000001c004f7308 */ /* 0x0009e20000000800 */
[----:B-1----:R-:W-:Y:S01]  /*3850*/  FMUL R25, R24, 1.4426950216293334961 ;  /* 0x3fb8aa3b18197820 */ /* 0x002fe20000400000 */
[--C-:B------:R-:W-:Y:S01]  /*3860*/  FADD R24, R52, -R47.reuse ;  /* 0x8000002f34187221 */ /* 0x100fe20000000000 */
[----:B------:R-:W-:-:S05]  /*3870*/  FADD R196, R196, -R47 ;  /* 0x8000002fc4c47221 */ /* 0x000fca0000000000 */
[----:B------:R-:W-:Y:S01]  /*3880*/  MUFU.EX2 R10, R10 ;  /* 0x0000000a000a7308 */ /* 0x000fe20000000800 */
[----:B----4-:R-:W-:Y:S01]  /*3890*/  FADD R28, R35, R60 ;  /* 0x0000003c231c7221 */ /* 0x010fe20000000000 */
[----:B------:R-:W-:-:S06]  /*38a0*/  FADD R30, R30, -R47 ;  /* 0x8000002f1e1e7221 */ /* 0x000fcc0000000000 */
[----:B------:R-:W-:Y:S01]  /*38b0*/  MUFU.EX2 R11, R11 ;  /* 0x0000000b000b7308 */ /* 0x000fe20000000800 */
[----:B------:R-:W-:-:S07]  /*38c0*/  F2FP.SATFINITE.E4M3.F32.PACK_AB_MERGE_C R176, R60, R35, R176 ;  /* 0x000000233cb0723e */ /* 0x000fce00048070b0 */
[----:B------:R-:W-:Y:S08]  /*38d0*/  MUFU.EX2 R12, R12 ;  /* 0x0000000c000c7308 */ /* 0x000ff00000000800 */
[----:B------:R-:W1:Y:S08]  /*38e0*/  MUFU.EX2 R15, R15 ;  /* 0x0000000f000f7308 */ /* 0x000e700000000800 */
[----:B------:R-:W-:Y:S08]  /*38f0*/  MUFU.EX2 R16, R16 ;  /* 0x0000001000107308 */ /* 0x000ff00000000800 */
[----:B------:R-:W4:Y:S08]  /*3900*/  MUFU.EX2 R19, R19 ;  /* 0x0000001300137308 */ /* 0x000f300000000800 */
[----:B------:R-:W-:Y:S08]  /*3910*/  MUFU.EX2 R20, R20 ;  /* 0x0000001400147308 */ /* 0x000ff00000000800 */
[----:B------:R-:W2:Y:S08]  /*3920*/  MUFU.EX2 R23, R23 ;  /* 0x0000001700177308 */ /* 0x000eb00000000800 */
[----:B------:R0:W-:Y:S08]  /*3930*/  MUFU.EX2 R84, R32 ;  /* 0x0000002000547308 */ /* 0x0001f00000000800 */
[----:B------:R-:W-:Y:S01]  /*3940*/  MUFU.EX2 R56, R85 ;  /* 0x0000005500387308 */ /* 0x000fe20000000800 */
[----:B0-----:R-:W-:Y:S01]  /*3950*/  FADD R32, R58, R29 ;  /* 0x0000001d3a207221 */ /* 0x001fe20000000000 */
[----:B------:R-:W-:Y:S01]  /*3960*/  F2FP.SATFINITE.E4M3.F32.PACK_AB_MERGE_C R58, R59, R58, RZ ;  /* 0x0000003a3b3a723e */ /* 0x000fe200048070ff */
[----:B------:R-:W-:-:S05]  /*3970*/  FADD R29, R57, R28 ;  /* 0x0000001c391d7221 */ /* 0x000fca0000000000 */
[----:B------:R0:W-:Y:S01]  /*3980*/  MUFU.EX2 R85, R26 ;  /* 0x0000001a00557308 */ /* 0x0001e20000000800 */
[C---:B------:R-:W-:Y:S01]  /*3990*/  F2FP.SATFINITE.E4M3.F32.PACK_AB_MERGE_C R57, R78.reuse, R57, R58 ;  /* 0x000000394e39723e */ /* 0x040fe2000480703a */
[----:B------:R-:W-:Y:S01]  /*39a0*/  FADD R78, R78, R29 ;  /* 0x0000001d4e4e7221 */ /* 0x000fe20000000000 */
[----:B------:R-:W-:-:S05]  /*39b0*/  FMUL R58, R67, 1.4426950216293334961 ;  /* 0x3fb8aa3b433a7820 */ /* 0x000fca0000400000 */
[----:B------:R-:W-:Y:S01]  /*39c0*/  MUFU.EX2 R44, R44 ;  /* 0x0000002c002c7308 */ /* 0x000fe20000000800 */
[----:B0-----:R-:W-:Y:S01]  /*39d0*/  FMUL R26, R24, 1.4426950216293334961 ;  /* 0x3fb8aa3b181a7820 */ /* 0x001fe20000400000 */
[----:B------:R-:W-:Y:S01]  /*39e0*/  FADD R24, R53, -R47 ;  /* 0x8000002f35187221 */ /* 0x000fe20000000000 */
[----:B------:R-:W-:-:S05]  /*39f0*/  F2FP.SATFINITE.E4M3.F32.PACK_AB_MERGE_C R28, R40, R197, RZ ;  /* 0x000000c5281c723e */ /* 0x000fca00048070ff */
[----:B------:R-:W0:Y:S01]  /*3a00*/  MUFU.EX2 R45, R45 ;  /* 0x0000002d002d7308 */ /* 0x000e220000000800 */
[----:B------:R-:W-:Y:S01]  /*3a10*/  F2FP.SATFINITE.E4M3.F32.PACK_AB_MERGE_C R29, R9, R8, RZ ;  /* 0x00000008091d723e */ /* 0x000fe200048070ff */
[----:B------:R-:W-:-:S06]  /*3a20*/  FMUL R196, R196, 1.4426950216293334961 ;  /* 0x3fb8aa3bc4c47820 */ /* 0x000fcc0000400000 */
[----:B------:R-:W3:Y:S01]  /*3a30*/  MUFU.EX2 R49, R49 ;  /* 0x0000003100317308 */ /* 0x000ee20000000800 */
[----:B------:R-:W-:Y:S01]  /*3a40*/  FMUL R30, R30, 1.4426950216293334961 ;  /* 0x3fb8aa3b1e1e7820 */ /* 0x000fe20000400000 */
[----:B------:R-:W-:-:S06]  /*3a50*/  FMUL R24, R24, 1.4426950216293334961 ;  /* 0x3fb8aa3b18187820 */ /* 0x000fcc0000400000 */
[----:B------:R-:W3:Y:S01]  /*3a60*/  MUFU.EX2 R71, R71 ;  /* 0x0000004700477308 */ /* 0x000ee20000000800 */
[----:B------:R-:W-:-:S07]  /*3a70*/  SEL R35, R176, R57, !P0 ;  /* 0x00000039b0237207 */ /* 0x000fce0004000000 */
[----:B------:R-:W-:Y:S08]  /*3a80*/  MUFU.EX2 R75, R75 ;  /* 0x0000004b004b7308 */ /* 0x000ff00000000800 */
[----:B------:R-:W3:Y:S01]  /*3a90*/  MUFU.EX2 R76, R37 ;  /* 0x00000025004c7308 */ /* 0x000ee20000000800 */
[----:B------:R-:W-:Y:S02]  /*3aa0*/  SEL R176, R57, R176, !P0 ;  /* 0x000000b039b07207 */ /* 0x000fe40004000000 */
[----:B------:R-:W-:-:S05]  /*3ab0*/  F2FP.SATFINITE.E4M3.F32.PACK_AB_MERGE_C R28, R54, R69, R28 ;  /* 0x00000045361c723e */ /* 0x000fca000480701c */
[----:B------:R-:W3:Y:S01]  /*3ac0*/  MUFU.EX2 R81, R81 ;  /* 0x0000005100517308 */ /* 0x000ee20000000800 */
[----:B-----5:R-:W-:-:S07]  /*3ad0*/  F2FP.SATFINITE.E4M3.F32.PACK_AB_MERGE_C R29, R72, R65, R29 ;  /* 0x00000041481d723e */ /* 0x020fce000480701d */
[----:B------:R-:W-:Y:S08]  /*3ae0*/  MUFU.EX2 R83, R33 ;  /* 0x0000002100537308 */ /* 0x000ff00000000800 */
[----:B------:R-:W5:Y:S08]  /*3af0*/  MUFU.EX2 R86, R36 ;  /* 0x0000002400567308 */ /* 0x000f700000000800 */
[----:B------:R1:W-:Y:S08]  /*3b00*/  MUFU.EX2 R52, R25 ;  /* 0x0000001900347308 */ /* 0x0003f00000000800 */
[----:B------:R4:W-:Y:S01]  /*3b10*/  MUFU.EX2 R53, R26 ;  /* 0x0000001a00357308 */ /* 0x0009e20000000800 */
[----:B-1----:R-:W-:Y:S01]  /*3b20*/  F2FP.SATFINITE.E4M3.F32.PACK_AB_MERGE_C R25, R198, R195, RZ ;  /* 0x000000c3c619723e */ /* 0x002fe200048070ff */
[----:B------:R-:W-:-:S03]  /*3b30*/  FADD R32, R59, R32 ;  /* 0x000000203b207221 */ /* 0x000fc60000000000 */
[----:B------:R-:W-:-:S03]  /*3b40*/  F2FP.SATFINITE.E4M3.F32.PACK_AB_MERGE_C R25, R68, R61, R25 ;  /* 0x0000003d4419723e */ /* 0x000fc60004807019 */
[----:B------:R-:W1:Y:S01]  /*3b50*/  MUFU.EX2 R5, R5 ;  /* 0x0000000500057308 */ /* 0x000e620000000800 */
[----:B----4-:R-:W-:-:S04]  /*3b60*/  F2FP.SATFINITE.E4M3.F32.PACK_AB_MERGE_C R26, R62, R41, RZ ;  /* 0x000000293e1a723e */ /* 0x010fc800048070ff */
[----:B------:R-:W-:-:S03]  /*3b70*/  F2FP.SATFINITE.E4M3.F32.PACK_AB_MERGE_C R26, R64, R55, R26 ;  /* 0x00000037401a723e */ /* 0x000fc6000480701a */
[----:B------:R-:W-:Y:S01]  /*3b80*/  MUFU.EX2 R6, R6 ;  /* 0x0000000600067308 */ /* 0x000fe20000000800 */
[----:B------:R-:W-:-:S07]  /*3b90*/  SEL R37, R25, R28, !P0 ;  /* 0x0000001c19257207 */ /* 0x000fce0004000000 */
[----:B------:R-:W4:Y:S01]  /*3ba0*/  MUFU.EX2 R7, R7 ;  /* 0x0000000700077308 */ /* 0x000f220000000800 */
[----:B------:R-:W-:-:S07]  /*3bb0*/  SEL R36, R28, R25, !P0 ;  /* 0x000000191c247207 */ /* 0x000fce0004000000 */
[----:B------:R-:W-:Y:S01]  /*3bc0*/  MUFU.EX2 R43, R43 ;  /* 0x0000002b002b7308 */ /* 0x000fe20000000800 */
[----:B------:R-:W-:-:S07]  /*3bd0*/  SEL R59, R26, R29, !P0 ;  /* 0x0000001d1a3b7207 */ /* 0x000fce0004000000 */
[----:B------:R-:W4:Y:S01]  /*3be0*/  MUFU.EX2 R46, R46 ;  /* 0x0000002e002e7308 */ /* 0x000f220000000800 */
[----:B------:R-:W-:-:S07]  /*3bf0*/  SEL R60, R29, R26, !P0 ;  /* 0x0000001a1d3c7207 */ /* 0x000fce0004000000 */
[----:B------:R-:W-:Y:S01]  /*3c00*/  MUFU.EX2 R50, R50 ;  /* 0x0000003200327308 */ /* 0x000fe20000000800 */
[----:B------:R-:W-:Y:S07]  /*3c10*/  STS.U8 [R114+UR18], R199 ;  /* 0x000000c772007988 */ /* 0x000fee0008000012 */
[----:B------:R-:W4:Y:S01]  /*3c20*/  MUFU.EX2 R51, R51 ;  /* 0x0000003300337308 */ /* 0x000f220000000800 */
[----:B------:R4:W-:Y:S01]  /*3c30*/  STS.U8 [R114+UR18+0x400], R13 ;  /* 0x0004000d72007988 */ /* 0x0009e20008000012 */
[----:B------:R-:W-:-:S02]  /*3c40*/  F2FP.SATFINITE.E4M3.F32.PACK_AB_MERGE_C R25, R15, R12, RZ ;  /* 0x0000000c0f19723e */ /* 0x000fc400048070ff */
[----:B------:R-:W-:Y:S01]  /*3c50*/  F2FP.SATFINITE.E4M3.F32.PACK_AB_MERGE_C R26, R19, R16, RZ ;  /* 0x00000010131a723e */ /* 0x000fe200048070ff */
[----:B------:R-:W-:Y:S03]  /*3c60*/  STS.U8 [R114+UR18+0x800], R21 ;  /* 0x0008001572007988 */ /* 0x000fe60008000012 */
[----:B------:R-:W-:Y:S01]  /*3c70*/  MUFU.EX2 R63, R196 ;  /* 0x000000c4003f7308 */ /* 0x000fe20000000800 */
[----:B------:R-:W-:Y:S01]  /*3c80*/  STS.U8 [R114+UR18+0xc00], R31 ;  /* 0x000c001f72007988 */ /* 0x000fe20008000012 */
[----:B--2---:R-:W-:-:S06]  /*3c90*/  F2FP.SATFINITE.E4M3.F32.PACK_AB_MERGE_C R28, R23, R20, RZ ;  /* 0x00000014171c723e */ /* 0x004fcc00048070ff */
[----:B------:R-:W2:Y:S01]  /*3ca0*/  MUFU.EX2 R170, R170 ;  /* 0x000000aa00aa7308 */ /* 0x000ea20000000800 */
[----:B------:R-:W-:Y:S07]  /*3cb0*/  STS.U8 [R113+UR18+0x100], R66 ;  /* 0x0001004271007988 */ /* 0x000fee0008000012 */
[----:B------:R-:W2:Y:S01]  /*3cc0*/  MUFU.EX2 R48, R30 ;  /* 0x0000001e00307308 */ /* 0x000ea20000000800 */
[----:B------:R2:W-:Y:S07]  /*3cd0*/  STS.U8 [R113+UR18+0x500], R14 ;  /* 0x0005000e71007988 */ /* 0x0005ee0008000012 */
[----:B------:R0:W-:Y:S01]  /*3ce0*/  MUFU.EX2 R57, R24 ;  /* 0x0000001800397308 */ /* 0x0001e20000000800 */
[----:B------:R-:W-:Y:S07]  /*3cf0*/  STS.U8 [R113+UR18+0x900], R22 ;  /* 0x0009001671007988 */ /* 0x000fee0008000012 */
[----:B------:R-:W2:Y:S01]  /*3d00*/  MUFU.EX2 R58, R58 ;  /* 0x0000003a003a7308 */ /* 0x000ea20000000800 */
[----:B0-----:R-:W-:Y:S01]  /*3d10*/  F2FP.SATFINITE.E4M3.F32.PACK_AB_MERGE_C R24, R11, R10, RZ ;  /* 0x0000000a0b18723e */ /* 0x001fe200048070ff */
[----:B------:R-:W-:Y:S01]  /*3d20*/  STS.U8 [R113+UR18+0xd00], R34 ;  /* 0x000d002271007988 */ /* 0x000fe20008000012 */
[----:B------:R-:W-:-:S03]  /*3d30*/  F2FP.SATFINITE.E4M3.F32.PACK_AB_MERGE_C R29, R45, R44, RZ ;  /* 0x0000002c2d1d723e */ /* 0x000fc600048070ff */
[----:B------:R-:W-:Y:S01]  /*3d40*/  STS.U8 [R112+UR18+0x200], R201 ;  /* 0x000200c970007988 */ /* 0x000fe20008000012 */
[----:B---3--:R-:W-:-:S03]  /*3d50*/  F2FP.SATFINITE.E4M3.F32.PACK_AB_MERGE_C R30, R42, R49, RZ ;  /* 0x000000312a1e723e */ /* 0x008fc600048070ff */
[----:B------:R-:W-:Y:S01]  /*3d60*/  STS.U8 [R112+UR18+0x600], R17 ;  /* 0x0006001170007988 */ /* 0x000fe20008000012 */
[----:B------:R-:W-:-:S03]  /*3d70*/  F2FP.SATFINITE.E4M3.F32.PACK_AB_MERGE_C R24, R56, R71, R24 ;  /* 0x000000473818723e */ /* 0x000fc60004807018 */
[----:B------:R-:W-:Y:S01]  /*3d80*/  STS.U8 [R112+UR18+0xa00], R27 ;  /* 0x000a001b70007988 */ /* 0x000fe20008000012 */
[----:B------:R-:W-:-:S03]  /*3d90*/  F2FP.SATFINITE.E4M3.F32.PACK_AB_MERGE_C R25, R76, R75, R25 ;  /* 0x0000004b4c19723e */ /* 0x000fc60004807019 */
[----:B------:R-:W-:Y:S01]  /*3da0*/  STS.U8 [R112+UR18+0xe00], R39 ;  /* 0x000e002770007988 */ /* 0x000fe20008000012 */
[----:B------:R-:W-:-:S03]  /*3db0*/  F2FP.SATFINITE.E4M3.F32.PACK_AB_MERGE_C R26, R80, R77, R26 ;  /* 0x0000004d501a723e */ /* 0x000fc6000480701a */
[----:B------:R-:W-:Y:S01]  /*3dc0*/  STS.U8 [R111+UR18+0x300], R70 ;  /* 0x000300466f007988 */ /* 0x000fe20008000012 */
[----:B------:R-:W-:-:S03]  /*3dd0*/  F2FP.SATFINITE.E4M3.F32.PACK_AB_MERGE_C R33, R82, R79, R28 ;  /* 0x0000004f5221723e */ /* 0x000fc6000480701c */
[----:B------:R-:W-:Y:S04]  /*3de0*/  STS.U8 [R111+UR18+0x700], R18 ;  /* 0x000700126f007988 */ /* 0x000fe80008000012 */
[----:B------:R-:W-:Y:S04]  /*3df0*/  STS.U8 [R111+UR18+0xb00], R38 ;  /* 0x000b00266f007988 */ /* 0x000fe80008000012 */
[----:B------:R-:W-:Y:S01]  /*3e00*/  STS.U8 [R111+UR18+0xf00], R74 ;  /* 0x000f004a6f007988 */ /* 0x000fe20008000012 */
[----:B------:R0:W-:Y:S06]  /*3e10*/  MEMBAR.ALL.CTA ;  /* 0x0000000000007992 */ /* 0x0001ec0000008000 */
[----:B0-----:R-:W0:Y:S01]  /*3e20*/  FENCE.VIEW.ASYNC.S ;  /* 0x00000000000073c6 */ /* 0x001e220000000000 */
[----:B------:R-:W-:-:S02]  /*3e30*/  F2FP.SATFINITE.E4M3.F32.PACK_AB_MERGE_C R29, R84, R81, R29 ;  /* 0x00000051541d723e */ /* 0x000fc4000480701d */
[----:B-----5:R-:W-:Y:S02]  /*3e40*/  F2FP.SATFINITE.E4M3.F32.PACK_AB_MERGE_C R30, R86, R83, R30 ;  /* 0x00000053561e723e */ /* 0x020fe4000480701e */
[----:B------:R-:W-:Y:S02]  /*3e50*/  SEL R67, R24, R25, !P0 ;  /* 0x0000001918437207 */ /* 0x000fe40004000000 */
[----:B------:R-:W-:Y:S02]  /*3e60*/  SEL R172, R25, R24, !P0 ;  /* 0x0000001819ac7207 */ /* 0x000fe40004000000 */
[----:B------:R-:W-:Y:S02]  /*3e70*/  SEL R87, R26, R33, !P0 ;  /* 0x000000211a577207 */ /* 0x000fe40004000000 */
[----:B------:R-:W-:Y:S02]  /*3e80*/  SEL R174, R33, R26, !P0 ;  /* 0x0000001a21ae7207 */ /* 0x000fe40004000000 */
[----:B-1----:R-:W-:-:S02]  /*3e90*/  F2FP.SATFINITE.E4M3.F32.PACK_AB_MERGE_C R24, R5, R4, RZ ;  /* 0x000000040518723e */ /* 0x002fc400048070ff */
[----:B----4-:R-:W-:Y:S02]  /*3ea0*/  F2FP.SATFINITE.E4M3.F32.PACK_AB_MERGE_C R25, R7, R6, RZ ;  /* 0x000000060719723e */ /* 0x010fe400048070ff */
[----:B------:R-:W-:Y:S02]  /*3eb0*/  F2FP.SATFINITE.E4M3.F32.PACK_AB_MERGE_C R26, R46, R43, RZ ;  /* 0x0000002b2e1a723e */ /* 0x000fe400048070ff */
[----:B------:R-:W-:Y:S01]  /*3ec0*/  F2FP.SATFINITE.E4M3.F32.PACK_AB_MERGE_C R28, R51, R50, RZ ;  /* 0x00000032331c723e */ /* 0x000fe200048070ff */
[----:B------:R-:W-:Y:S01]  /*3ed0*/  FADD R61, R61, R78 ;  /* 0x0000004e3d3d7221 */ /* 0x000fe20000000000 */
[----:B------:R-:W-:Y:S01]  /*3ee0*/  SEL R33, R29, R30, !P0 ;  /* 0x0000001e1d217207 */ /* 0x000fe20004000000 */
[----:B------:R-:W-:Y:S01]  /*3ef0*/  FADD R13, -R73, R168 ;  /* 0x000000a8490d7221 */ /* 0x000fe20000000100 */
[----:B------:R-:W-:Y:S02]  /*3f00*/  SEL R30, R30, R29, !P0 ;  /* 0x0000001d1e1e7207 */ /* 0x000fe40004000000 */
[----:B--2---:R-:W-:-:S02]  /*3f10*/  F2FP.SATFINITE.E4M3.F32.PACK_AB_MERGE_C R24, R170, R63, R24 ;  /* 0x0000003faa18723e */ /* 0x004fc40004807018 */
[----:B------:R-:W-:Y:S02]  /*3f20*/  F2FP.SATFINITE.E4M3.F32.PACK_AB_MERGE_C R25, R48, R85, R25 ;  /* 0x000000553019723e */ /* 0x000fe40004807019 */
[----:B------:R-:W-:Y:S02]  /*3f30*/  F2FP.SATFINITE.E4M3.F32.PACK_AB_MERGE_C R26, R53, R52, R26 ;  /* 0x00000034351a723e */ /* 0x000fe4000480701a */
[----:B------:R-:W-:Y:S01]  /*3f40*/  F2FP.SATFINITE.E4M3.F32.PACK_AB_MERGE_C R29, R58, R57, R28 ;  /* 0x000000393a1d723e */ /* 0x000fe2000480701c */
[----:B------:R-:W-:Y:S01]  /*3f50*/  FADD R68, R68, R61 ;  /* 0x0000003d44447221 */ /* 0x000fe20000000000 */
[----:B------:R-:W-:Y:S01]  /*3f60*/  FADD R195, R195, R32 ;  /* 0x00000020c3c37221 */ /* 0x000fe20000000000 */
[----:B------:R-:W-:Y:S01]  /*3f70*/  SEL R171, R24, R25, !P0 ;  /* 0x0000001918ab7207 */ /* 0x000fe20004000000 */
[----:B------:R-:W-:Y:S01]  /*3f80*/  FMUL R14, R13, 1.4426950216293334961 ;  /* 0x3fb8aa3b0d0e7820 */ /* 0x000fe20000400000 */
[----:B------:R-:W-:Y:S01]  /*3f90*/  SEL R61, R26, R29, !P0 ;  /* 0x0000001d1a3d7207 */ /* 0x000fe20004000000 */
[----:B------:R-:W-:Y:S01]  /*3fa0*/  FADD R13, -R47, R169 ;  /* 0x000000a92f0d7221 */ /* 0x000fe20000000100 */
[----:B------:R-:W-:-:S02]  /*3fb0*/  SEL R28, R25, R24, !P0 ;  /* 0x00000018191c7207 */ /* 0x000fc40004000000 */
[----:B------:R-:W-:Y:S01]  /*3fc0*/  SEL R32, R29, R26, !P0 ;  /* 0x0000001a1d207207 */ /* 0x000fe20004000000 */
[----:B0-----:R-:W-:Y:S01]  /*3fd0*/  SHFL.IDX PT, R35, R35, R0, 0x1f ;  /* 0x00001f0023237589 */ /* 0x001fe200000e0000 */
[----:B------:R-:W-:-:S03]  /*3fe0*/  FMUL R13, R13, 1.4426950216293334961 ;  /* 0x3fb8aa3b0d0d7820 */ /* 0x000fc60000400000 */
[----:B------:R-:W0:Y:S04]  /*3ff0*/  SHFL.IDX PT, R176, R176, R109, 0x1f ;  /* 0x00001f6db0b07589 */ /* 0x000e2800000e0000 */
[----:B------:R-:W-:Y:S04]  /*4000*/  SHFL.IDX PT, R37, R37, R0, 0x1f ;  /* 0x00001f0025257589 */ /* 0x000fe800000e0000 */
[----:B------:R-:W1:Y:S04]  /*4010*/  SHFL.IDX PT, R36, R36, R109, 0x1f ;  /* 0x00001f6d24247589 */ /* 0x000e6800000e0000 */
[----:B------:R-:W-:Y:S04]  /*4020*/  SHFL.IDX PT, R59, R59, R0, 0x1f ;  /* 0x00001f003b3b7589 */ /* 0x000fe800000e0000 */
[----:B------:R-:W2:Y:S04]  /*4030*/  SHFL.IDX PT, R60, R60, R109, 0x1f ;  /* 0x00001f6d3c3c7589 */ /* 0x000ea800000e0000 */
[----:B------:R-:W-:Y:S04]  /*4040*/  SHFL.IDX PT, R67, R67, R0, 0x1f ;  /* 0x00001f0043437589 */ /* 0x000fe800000e0000 */
[----:B------:R-:W3:Y:S04]  /*4050*/  SHFL.IDX PT, R172, R172, R109, 0x1f ;  /* 0x00001f6dacac7589 */ /* 0x000ee800000e0000 */
[----:B------:R-:W-:Y:S04]  /*4060*/  SHFL.IDX PT, R87, R87, R0, 0x1f ;  /* 0x00001f0057577589 */ /* 0x000fe800000e0000 */
[----:B------:R-:W4:Y:S04]  /*4070*/  SHFL.IDX PT, R174, R174, R109, 0x1f ;  /* 0x00001f6daeae7589 */ /* 0x000f2800000e0000 */
[----:B------:R-:W-:Y:S04]  /*4080*/  SHFL.IDX PT, R17, R33, R0, 0x1f ;  /* 0x00001f0021117589 */ /* 0x000fe800000e0000 */
[----:B------:R-:W5:Y:S04]  /*4090*/  SHFL.IDX PT, R22, R30, R109, 0x1f ;  /* 0x00001f6d1e167589 */ /* 0x000f6800000e0000 */
[----:B------:R-:W-:Y:S04]  /*40a0*/  SHFL.IDX PT, R171, R171, R0, 0x1f ;  /* 0x00001f00abab7589 */ /* 0x000fe800000e0000 */
[----:B------:R2:W5:Y:S04]  /*40b0*/  SHFL.IDX PT, R66, R28, R109, 0x1f ;  /* 0x00001f6d1c427589 */ /* 0x00056800000e0000 */
[----:B------:R-:W-:Y:S04]  /*40c0*/  SHFL.IDX PT, R61, R61, R0, 0x1f ;  /* 0x00001f003d3d7589 */ /* 0x000fe800000e0000 */
[----:B------:R4:W5:Y:S01]  /*40d0*/  SHFL.IDX PT, R18, R32, R109, 0x1f ;  /* 0x00001f6d20127589 */ /* 0x00096200000e0000 */
[----:B------:R-:W1:Y:S08]  /*40e0*/  MUFU.EX2 R14, R14 ;  /* 0x0000000e000e7308 */ /* 0x000e700000000800 */
[----:B------:R-:W3:Y:S01]  /*40f0*/  MUFU.EX2 R13, R13 ;  /* 0x0000000d000d7308 */ /* 0x000ee20000000800 */
[----:B------:R-:W-:-:S04]  /*4100*/  USHF.L.U32 UR8, UR22, 0x5, URZ ;  /* 0x0000000516087899 */ /* 0x000fc8000800063f */
[----:B------:R-:W-:Y:S01]  /*4110*/  ULOP3.LUT UR8, UR8, 0x80, URZ, 0xc0, !UPT ;  /* 0x0000008008087892 */ /* 0x000fe2000f8ec03f */
[----:B0-----:R-:W-:-:S03]  /*4120*/  PRMT R24, R35, R116, R176 ;  /* 0x0000007423187216 */ /* 0x001fc600000000b0 */
[----:B------:R-:W-:Y:S01]  /*4130*/  ULEA.HI UR8, UR18, UR8, URZ, 0x1c ;  /* 0x0000000812087291 */ /* 0x000fe2000f8fe03f */
[-C--:B-1----:R-:W-:Y:S01]  /*4140*/  FMUL R90, R90, R14.reuse ;  /* 0x0000000e5a5a7220 */ /* 0x082fe20000400000 */
[-C--:B------:R-:W-:Y:S01]  /*4150*/  FMUL R91, R91, R14.reuse ;  /* 0x0000000e5b5b7220 */ /* 0x080fe20000400000 */
[-C--:B------:R-:W-:Y:S01]  /*4160*/  FMUL R94, R94, R14.reuse ;  /* 0x0000000e5e5e7220 */ /* 0x080fe20000400000 */
[----:B------:R-:W-:Y:S01]  /*4170*/  FMUL R95, R95, R14 ;  /* 0x0000000e5f5f7220 */ /* 0x000fe20000400000 */
[----:B------:R-:W-:Y:S02]  /*4180*/  PRMT R25, R35, R115, R176 ;  /* 0x0000007323197216 */ /* 0x000fe400000000b0 */
[-CC-:B------:R-:W-:Y:S01]  /*4190*/  PRMT R26, R37, R116.reuse, R36.reuse ;  /* 0x00000074251a7216 */ /* 0x180fe20000000024 */
[-C--:B---3--:R-:W-:Y:S01]  /*41a0*/  FMUL R88, R88, R13.reuse ;  /* 0x0000000d58587220 */ /* 0x088fe20000400000 */
[-C--:B------:R-:W-:Y:S01]  /*41b0*/  FMUL R89, R89, R13.reuse ;  /* 0x0000000d59597220 */ /* 0x080fe20000400000 */
[-C--:B------:R-:W-:Y:S01]  /*41c0*/  FMUL R92, R92, R13.reuse ;  /* 0x0000000d5c5c7220 */ /* 0x080fe20000400000 */
[----:B------:R-:W-:Y:S01]  /*41d0*/  FMUL R93, R93, R13 ;  /* 0x0000000d5d5d7220 */ /* 0x000fe20000400000 */
[----:B------:R-:W-:Y:S01]  /*41e0*/  PRMT R27, R37, R115, R36 ;  /* 0x00000073251b7216 */ /* 0x000fe20000000024 */
[----:B------:R-:W-:Y:S01]  /*41f0*/  ULOP3.LUT UR8, UR8, 0x3fff, URZ, 0xc0, !UPT ;  /* 0x00003fff08087892 */ /* 0x000fe2000f8ec03f */
[----:B--2---:R-:W-:-:S02]  /*4200*/  PRMT R28, R59, R116, R60 ;  /* 0x000000743b1c7216 */ /* 0x004fc4000000003c */
[-C--:B------:R-:W-:Y:S02]  /*4210*/  PRMT R29, R59, R115.reuse, R60 ;  /* 0x000000733b1d7216 */ /* 0x080fe4000000003c */
[CCC-:B------:R-:W-:Y:S02]  /*4220*/  PRMT R30, R67.reuse, R116.reuse, R172.reuse ;  /* 0x00000074431e7216 */ /* 0x1c0fe400000000ac */
[-C--:B------:R-:W-:Y:S02]  /*4230*/  PRMT R31, R67, R115.reuse, R172 ;  /* 0x00000073431f7216 */ /* 0x080fe400000000ac */
[CCC-:B----4-:R-:W-:Y:S02]  /*4240*/  PRMT R32, R87.reuse, R116.reuse, R174.reuse ;  /* 0x0000007457207216 */ /* 0x1d0fe400000000ae */
[----:B------:R-:W-:Y:S02]  /*4250*/  PRMT R33, R87, R115, R174 ;  /* 0x0000007357217216 */ /* 0x000fe400000000ae */
[----:B-----5:R-:W-:-:S02]  /*4260*/  PRMT R34, R17, R116, R22 ;  /* 0x0000007411227216 */ /* 0x020fc40000000016 */
[-C--:B------:R-:W-:Y:S02]  /*4270*/  PRMT R35, R17, R115.reuse, R22 ;  /* 0x0000007311237216 */ /* 0x080fe40000000016 */
[CCC-:B------:R-:W-:Y:S02]  /*4280*/  PRMT R36, R171.reuse, R116.reuse, R66.reuse ;  /* 0x00000074ab247216 */ /* 0x1c0fe40000000042 */
[-C--:B------:R-:W-:Y:S02]  /*4290*/  PRMT R37, R171, R115.reuse, R66 ;  /* 0x00000073ab257216 */ /* 0x080fe40000000042 */
[C-C-:B------:R-:W-:Y:S02]  /*42a0*/  PRMT R38, R61.reuse, R116, R18.reuse ;  /* 0x000000743d267216 */ /* 0x140fe40000000012 */
[----:B------:R-:W-:Y:S01]  /*42b0*/  PRMT R39, R61, R115, R18 ;  /* 0x000000733d277216 */ /* 0x000fe20000000012 */
[----:B------:R-:W-:Y:S06]  /*42c0*/  BAR.SYNC.DEFER_BLOCKING 0x0 ;  /* 0x0000000000007b1d */ /* 0x000fec0000010000 */
[----:B------:R-:W-:Y:S01]  /*42d0*/  UMOV UR14, UR8 ;  /* 0x00000008000e7c82 */ /* 0x000fe20008000000 */
[----:B------:R-:W-:Y:S01]  /*42e0*/  UMOV UR15, 0x40000040 ;  /* 0x40000040000f7882 */ /* 0x000fe20000000000 */
[----:B------:R-:W-:Y:S01]  /*42f0*/  FADD R198, R198, R195 ;  /* 0x000000c3c6c67221 */ /* 0x000fe20000000000 */
[----:B------:R-:W-:Y:S01]  /*4300*/  FADD R69, R69, R68 ;  /* 0x0000004445457221 */ /* 0x000fe20000000000 */
[----:B------:R-:W-:-:S06]  /*4310*/  WARPGROUP.ARRIVE ;  /* 0x00000000000079c5 */ /* 0x000fcc0000000000 */
[----:B------:R-:W-:Y:S01]  /*4320*/  QGMMA.64x16x32.F32.E4M3.E4M3 R88, R24, gdesc[UR12], R88 ;  /* 0x0020000c18587df3 */ /* 0x000fe20008700858 */
[----:B------:R-:W-:Y:S01]  /*4330*/  FADD R197, R197, R198 ;  /* 0x000000c6c5c57221 */ /* 0x000fe20000000000 */
[----:B------:R-:W-:-:S03]  /*4340*/  FADD R54, R54, R69 ;  /* 0x0000004536367221 */ /* 0x000fc60000000000 */
[----:B------:R-:W-:Y:S01]  /*4350*/  FADD R40, R40, R197 ;  /* 0x000000c528287221 */ /* 0x000fe20000000000 */
[----:B------:R-:W-:-:S03]  /*4360*/  FADD R55, R55, R54 ;  /* 0x0000003637377221 */ /* 0x000fc60000000000 */
[----:B------:R-:W-:Y:S01]  /*4370*/  FADD R41, R41, R40 ;  /* 0x0000002829297221 */ /* 0x000fe20000000000 */
[----:B------:R-:W-:-:S03]  /*4380*/  FADD R64, R64, R55 ;  /* 0x0000003740407221 */ /* 0x000fc60000000000 */
[----:B------:R-:W-:Y:S01]  /*4390*/  FADD R41, R62, R41 ;  /* 0x000000293e297221 */ /* 0x000fe20000000000 */
[----:B------:R-:W-:-:S03]  /*43a0*/  FADD R65, R65, R64 ;  /* 0x0000004041417221 */ /* 0x000fc60000000000 */
[----:B------:R-:W-:Y:S01]  /*43b0*/  FADD R8, R8, R41 ;  /* 0x0000002908087221 */ /* 0x000fe20000000000 */
[----:B------:R-:W-:Y:S01]  /*43c0*/  FADD R72, R72, R65 ;  /* 0x0000004148487221 */ /* 0x000fe20000000000 */
[----:B------:R-:W-:Y:S02]  /*43d0*/  UIADD3 UR14, UP0, UR8, 0x2, URZ ;  /* 0x00000002080e7890 */ /* 0x000fe4000ff1e03f */
[----:B------:R-:W-:Y:S01]  /*43e0*/  FADD R9, R9, R8 ;  /* 0x0000000809097221 */ /* 0x000fe20000000000 */
[----:B------:R-:W-:Y:S01]  /*43f0*/  UMOV UR8, URZ ;  /* 0x0000003f00087c82 */ /* 0x000fe20008000000 */
[----:B------:R-:W-:Y:S01]  /*4400*/  FADD R71, R71, R72 ;  /* 0x0000004847477221 */ /* 0x000fe20000000000 */
[----:B------:R-:W-:Y:S01]  /*4410*/  UIADD3.X UR15, UR8, 0x40000040, URZ, UP0, !UPT ;  /* 0x40000040080f7890 */ /* 0x000fe200087fe43f */
[----:B------:R-:W-:Y:S02]  /*4420*/  FADD R10, R10, R9 ;  /* 0x000000090a0a7221 */ /* 0x000fe40000000000 */
[----:B------:R-:W-:-:S02]  /*4430*/  FADD R56, R56, R71 ;  /* 0x0000004738387221 */ /* 0x000fc40000000000 */
[----:B------:R-:W-:Y:S02]  /*4440*/  FADD R11, R11, R10 ;  /* 0x0000000a0b0b7221 */ /* 0x000fe40000000000 */
[----:B------:R-:W-:Y:S02]  /*4450*/  FADD R75, R75, R56 ;  /* 0x000000384b4b7221 */ /* 0x000fe40000000000 */
[----:B------:R-:W-:Y:S02]  /*4460*/  FADD R12, R12, R11 ;  /* 0x0000000b0c0c7221 */ /* 0x000fe40000000000 */
[----:B------:R-:W-:Y:S02]  /*4470*/  FADD R76, R76, R75 ;  /* 0x0000004b4c4c7221 */ /* 0x000fe40000000000 */
[----:B------:R-:W-:Y:S01]  /*4480*/  FADD R15, R15, R12 ;  /* 0x0000000c0f0f7221 */ /* 0x000fe20000000000 */
[----:B------:R-:W-:Y:S01]  /*4490*/  QGMMA.64x16x32.F32.E4M3.E4M3 R88, R28, gdesc[UR12], R88 ;  /* 0x0020000c1c587df3 */ /* 0x000fe20008700858 */
[----:B------:R-:W-:-:S02]  /*44a0*/  FADD R77, R77, R76 ;  /* 0x0000004c4d4d7221 */ /* 0x000fc40000000000 */
[----:B------:R-:W-:Y:S02]  /*44b0*/  FADD R16, R16, R15 ;  /* 0x0000000f10107221 */ /* 0x000fe40000000000 */
[----:B------:R-:W-:Y:S02]  /*44c0*/  FADD R80, R80, R77 ;  /* 0x0000004d50507221 */ /* 0x000fe40000000000 */
[----:B------:R-:W-:Y:S02]  /*44d0*/  FADD R19, R19, R16 ;  /* 0x0000001013137221 */ /* 0x000fe40000000000 */
[----:B------:R-:W-:Y:S02]  /*44e0*/  FADD R79, R79, R80 ;  /* 0x000000504f4f7221 */ /* 0x000fe40000000000 */
[----:B------:R-:W-:Y:S02]  /*44f0*/  FADD R20, R20, R19 ;  /* 0x0000001314147221 */ /* 0x000fe40000000000 */
[----:B------:R-:W-:-:S02]  /*4500*/  FADD R82, R82, R79 ;  /* 0x0000004f52527221 */ /* 0x000fc40000000000 */
[----:B------:R-:W-:Y:S02]  /*4510*/  FADD R23, R23, R20 ;  /* 0x0000001417177221 */ /* 0x000fe40000000000 */
[----:B------:R-:W-:Y:S02]  /*4520*/  FADD R81, R81, R82 ;  /* 0x0000005251517221 */ /* 0x000fe40000000000 */
[----:B------:R-:W-:Y:S02]  /*4530*/  FADD R44, R44, R23 ;  /* 0x000000172c2c7221 */ /* 0x000fe40000000000 */
[----:B------:R-:W-:Y:S02]  /*4540*/  FADD R84, R84, R81 ;  /* 0x0000005154547221 */ /* 0x000fe40000000000 */
[----:B------:R-:W-:Y:S02]  /*4550*/  FADD R44, R45, R44 ;  /* 0x0000002c2d2c7221 */ /* 0x000fe40000000000 */
[----:B------:R-:W-:-:S02]  /*4560*/  FADD R83, R83, R84 ;  /* 0x0000005453537221 */ /* 0x000fc40000000000 */
[----:B------:R-:W-:Y:S01]  /*4570*/  FADD R49, R49, R44 ;  /* 0x0000002c31317221 */ /* 0x000fe20000000000 */
[----:B------:R-:W-:Y:S01]  /*4580*/  UIADD3.64 UR26, UR14, 0x2, URZ ;  /* 0x000000020e1a7897 */ /* 0x000fe2000fffe03f */
[----:B------:R-:W-:Y:S02]  /*4590*/  FADD R86, R86, R83 ;  /* 0x0000005356567221 */ /* 0x000fe40000000000 */
[----:B------:R-:W-:Y:S02]  /*45a0*/  FADD R49, R42, R49 ;  /* 0x000000312a317221 */ /* 0x000fe40000000000 */
[----:B------:R-:W-:Y:S02]  /*45b0*/  FADD R63, R63, R86 ;  /* 0x000000563f3f7221 */ /* 0x000fe40000000000 */
[----:B------:R-:W-:Y:S02]  /*45c0*/  FADD R4, R4, R49 ;  /* 0x0000003104047221 */ /* 0x000fe40000000000 */
[----:B------:R-:W-:-:S02]  /*45d0*/  FADD R170, R170, R63 ;  /* 0x0000003faaaa7221 */ /* 0x000fc40000000000 */
[----:B------:R-:W-:Y:S01]  /*45e0*/  FADD R5, R5, R4 ;  /* 0x0000000405057221 */ /* 0x000fe20000000000 */
[----:B------:R-:W-:Y:S01]  /*45f0*/  QGMMA.64x16x32.F32.E4M3.E4M3 R88, R32, gdesc[UR24], R88 ;  /* 0x0020001820587df3 */ /* 0x000fe20008700858 */
        /* <DEDUP_REMOVED lines=11> */
[----:B------:R-:W-:-:S03]  /*46b0*/  FADD R50, R51, R50 ;  /* 0x0000003233327221 */ /* 0x000fc60000000000 */
[----:B------:R-:W0:Y:S01]  /*46c0*/  SHFL.BFLY PT, R4, R57, 0x2, 0x1f ;  /* 0x0c401f0039047f89 */ /* 0x000e2200000e0000 */
[----:B------:R-:W-:-:S03]  /*46d0*/  UIADD3.64 UR14, UR14, 0x4, URZ ;  /* 0x000000040e0e7897 */ /* 0x000fc6000fffe03f */
[----:B------:R-:W1:Y:S06]  /*46e0*/  SHFL.BFLY PT, R5, R50, 0x2, 0x1f ;  /* 0x0c401f0032057f89 */ /* 0x000e6c00000e0000 */
[----:B------:R-:W-:Y:S01]  /*46f0*/  QGMMA.64x16x32.F32.E4M3.E4M3 R88, R36, gdesc[UR12], R88, gsb0 ;  /* 0x0020000c24587df3 */ /* 0x000fe20008000858 */
[----:B0-----:R-:W-:Y:S01]  /*4700*/  FADD R4, R57, R4 ;  /* 0x0000000439047221 */ /* 0x001fe20000000000 */
[----:B-1----:R-:W-:-:S04]  /*4710*/  FADD R7, R50, R5 ;  /* 0x0000000532077221 */ /* 0x002fc80000000000 */
[----:B------:R-:W0:Y:S04]  /*4720*/  SHFL.BFLY PT, R5, R4, 0x1, 0x1f ;  /* 0x0c201f0004057f89 */ /* 0x000e2800000e0000 */
[----:B------:R-:W1:Y:S01]  /*4730*/  SHFL.BFLY PT, R8, R7, 0x1, 0x1f ;  /* 0x0c201f0007087f89 */ /* 0x000e6200000e0000 */
[----:B------:R-:W-:-:S06]  /*4740*/  UIADD3 UR5, UR5, 0x80, URZ ;  /* 0x0000008005057890 */ /* 0x000fcc000fffe03f */
[----:B------:R-:W-:Y:S01]  /*4750*/  ISETP.LE.AND P1, PT, R101, UR5, PT ;  /* 0x0000000565007c0c */ /* 0x000fe2000bf23270 */
[----:B------:R-:W-:Y:S01]  /*4760*/  ULEA UR4, UR17, UR4, 0x7 ;  /* 0x0000000411047291 */ /* 0x000fe2000f8e383f */
[----:B------:R-:W-:Y:S02]  /*4770*/  IMAD R2, R3, 0x80, R2 ;  /* 0x0000008003027824 */ /* 0x000fe400078e0202 */
[----:B------:R-:W-:Y:S02]  /*4780*/  IMAD.MOV.U32 R169, RZ, RZ, R47 ;  /* 0x000000ffffa97224 */ /* 0x000fe400078e002f */
[----:B------:R-:W-:Y:S02]  /*4790*/  IMAD.MOV.U32 R168, RZ, RZ, R73 ;  /* 0x000000ffffa87224 */ /* 0x000fe400078e0049 */
[----:B0-----:R-:W-:Y:S01]  /*47a0*/  FADD R6, R4, R5 ;  /* 0x0000000504067221 */ /* 0x001fe20000000000 */
[----:B-1----:R-:W-:Y:S01]  /*47b0*/  FADD R5, R7, R8 ;  /* 0x0000000807057221 */ /* 0x002fe20000000000 */
[----:B------:R-:W-:-:S02]  /*47c0*/  WARPGROUP.DEPBAR.LE gsb0, 0x0 ;  /* 0x00008000000079c5 */ /* 0x000fc40000010000 */
[----:B------:R-:W-:Y:S01]  /*47d0*/  FFMA R166, R13, R166, R6 ;  /* 0x000000a60da67223 */ /* 0x000fe20000000006 */
[----:B------:R-:W-:Y:S01]  /*47e0*/  FFMA R167, R14, R167, R5 ;  /* 0x000000a70ea77223 */ /* 0x000fe20000000005 */
[----:B------:R-:W-:Y:S06]  /*47f0*/  @!P1 BRA `(.L_x_1) ;  /* 0xffffffc800209947 */ /* 0x000fec000383ffff */
.L_x_0:
[----:B------:R-:W-:Y:S01]  /*4800*/  FSETP.GT.AND P1, PT, |R167|, 8.50705917302346158658e+37, PT ;  /* 0x7e800000a700780b */ /* 0x000fe20003f24200 */
[----:B0-----:R-:W-:Y:S01]  /*4810*/  FMUL R2, R91, 0.25 ;  /* 0x3e8000005b027820 */ /* 0x001fe20000400000 */
[----:B------:R-:W-:Y:S02]  /*4820*/  IMAD.U32 R3, RZ, RZ, UR22 ;  /* 0x00000016ff037e24 */ /* 0x000fe4000f8e00ff */
[----:B------:R-:W-:Y:S01]  /*4830*/  FMUL R0, R95, 0.25 ;  /* 0x3e8000005f007820 */ /* 0x000fe20000400000 */
[----:B------:R-:W-:Y:S01]  /*4840*/  FMUL R5, R90, 0.25 ;  /* 0x3e8000005a057820 */ /* 0x000fe20000400000 */
[----:B------:R-:W-:Y:S01]  /*4850*/  FSETP.GEU.AND P4, PT, R167, 1.175494350822287508e-38, PT ;  /* 0x00800000a700780b */ /* 0x000fe20003f8e000 */
[----:B------:R-:W-:Y:S01]  /*4860*/  FMUL R8, R89, 0.25 ;  /* 0x3e80000059087820 */ /* 0x000fe20000400000 */
[----:B------:R-:W-:Y:S01]  /*4870*/  FSEL R91, R2, R91, P1 ;  /* 0x0000005b025b7208 */ /* 0x000fe20000800000 */
[----:B------:R-:W-:Y:S01]  /*4880*/  FMUL R2, R167, 8388608 ;  /* 0x4b000000a7027820 */ /* 0x000fe20000400000 */
[----:B------:R-:W-:Y:S01]  /*4890*/  LOP3.LUT R102, R102, 0x2, R3, 0xf8, !PT ;  /* 0x0000000266667812 */ /* 0x000fe200078ef803 */
[----:B------:R-:W-:Y:S01]  /*48a0*/  FMUL R3, R94, 0.25 ;  /* 0x3e8000005e037820 */ /* 0x000fe20000400000 */
[----:B------:R-:W-:Y:S01]  /*48b0*/  FSEL R95, R0, R95, P1 ;  /* 0x0000005f005f7208 */ /* 0x000fe20000800000 */
[----:B------:R-:W-:Y:S01]  /*48c0*/  FMUL R0, R93, 0.25 ;  /* 0x3e8000005d007820 */ /* 0x000fe20000400000 */
[----:B------:R-:W-:Y:S01]  /*48d0*/  FSETP.GT.AND P2, PT, |R166|, 8.50705917302346158658e+37, PT ;  /* 0x7e800000a600780b */ /* 0x000fe20003f44200 */
[----:B------:R-:W-:Y:S01]  /*48e0*/  FMUL R15, R88, 0.25 ;  /* 0x3e800000580f7820 */ /* 0x000fe20000400000 */
[C---:B------:R-:W-:Y:S01]  /*48f0*/  FSETP.GEU.AND P5, PT, |R167|.reuse, 1.175494350822287508e-38, PT ;  /* 0x00800000a700780b */ /* 0x040fe20003fae200 */
[----:B------:R-:W-:Y:S01]  /*4900*/  BAR.SYNC.DEFER_BLOCKING 0x0 ;  /* 0x0000000000007b1d */ /* 0x000fe20000010000 */
[----:B------:R-:W-:Y:S01]  /*4910*/  FSEL R22, R2, R167, !P4 ;  /* 0x000000a702167208 */ /* 0x000fe20006000000 */
[----:B------:R-:W-:Y:S01]  /*4920*/  @P1 FMUL R167, R167, 0.25 ;  /* 0x3e800000a7a71820 */ /* 0x000fe20000400000 */
[----:B------:R-:W-:Y:S01]  /*4930*/  FSEL R9, R3, R94, P1 ;  /* 0x0000005e03097208 */ /* 0x000fe20000800000 */
[----:B------:R-:W-:Y:S01]  /*4940*/  FMUL R3, R92, 0.25 ;  /* 0x3e8000005c037820 */ /* 0x000fe20000400000 */
[----:B------:R-:W-:-:S03]  /*4950*/  FSEL R13, R5, R90, P1 ;  /* 0x0000005a050d7208 */ /* 0x000fc60000800000 */
[----:B------:R-:W0:Y:S01]  /*4960*/  LDC R14, c[0x0][0x278] ;  /* 0x00009e00ff0e7b82 */ /* 0x000e220000000800 */
[----:B------:R-:W-:Y:S01]  /*4970*/  FSETP.GEU.AND P1, PT, |R166|, 1.175494350822287508e-38, PT ;  /* 0x00800000a600780b */ /* 0x000fe20003f2e200 */
[----:B------:R-:W-:Y:S01]  /*4980*/  ULDC.64 UR4, c[0x0][0x270] ;  /* 0x00009c0000047ab9 */ /* 0x000fe20000000a00 */
[----:B------:R-:W-:Y:S01]  /*4990*/  FSEL R93, R0, R93, P2 ;  /* 0x0000005d005d7208 */ /* 0x000fe20001000000 */
[C---:B------:R-:W-:Y:S01]  /*49a0*/  FMUL R0, R166.reuse, 8388608 ;  /* 0x4b000000a6007820 */ /* 0x040fe20000400000 */
[----:B------:R-:W-:Y:S01]  /*49b0*/  FSETP.GEU.AND P3, PT, R166, 1.175494350822287508e-38, PT ;  /* 0x00800000a600780b */ /* 0x000fe20003f6e000 */
[----:B------:R-:W-:Y:S01]  /*49c0*/  @!P5 FMUL R167, R167, 16777216 ;  /* 0x4b800000a7a7d820 */ /* 0x000fe20000400000 */
[----:B------:R-:W-:Y:S01]  /*49d0*/  FSEL R11, R3, R92, P2 ;  /* 0x0000005c030b7208 */ /* 0x000fe20001000000 */
[----:B------:R-:W-:Y:S01]  /*49e0*/  VIADD R3, R22, 0xc0cafb0d ;  /* 0xc0cafb0d16037836 */ /* 0x000fe20000000000 */
[----:B------:R-:W-:Y:S01]  /*49f0*/  FSEL R19, R0, R166, !P3 ;  /* 0x000000a600137208 */ /* 0x000fe20005800000 */
[----:B------:R-:W-:Y:S01]  /*4a00*/  @P2 FMUL R166, R166, 0.25 ;  /* 0x3e800000a6a62820 */ /* 0x000fe20000400000 */
[----:B------:R-:W1:Y:S01]  /*4a10*/  MUFU.RCP R6, R167 ;  /* 0x000000a700067308 */ /* 0x000e620000001000 */
[----:B------:R-:W-:Y:S01]  /*4a20*/  FSEL R89, R8, R89, P2 ;  /* 0x0000005908597208 */ /* 0x000fe20001000000 */
[----:B------:R-:W-:Y:S01]  /*4a30*/  @!P5 FMUL R95, R95, 16777216 ;  /* 0x4b8000005f5fd820 */ /* 0x000fe20000400000 */
[----:B------:R-:W-:Y:S01]  /*4a40*/  @!P1 FMUL R166, R166, 16777216 ;  /* 0x4b800000a6a69820 */ /* 0x000fe20000400000 */
[----:B------:R-:W-:Y:S01]  /*4a50*/  FSEL R15, R15, R88, P2 ;  /* 0x000000580f0f7208 */ /* 0x000fe20001000000 */
[----:B------:R-:W-:Y:S01]  /*4a60*/  VIADD R2, R19, 0xc0cafb0d ;  /* 0xc0cafb0d13027836 */ /* 0x000fe20000000000 */
[----:B------:R-:W-:Y:S01]  /*4a70*/  LOP3.LUT R5, R3, 0xff800000, RZ, 0xc0, !PT ;  /* 0xff80000003057812 */ /* 0x000fe200078ec0ff */
[----:B------:R-:W-:Y:S01]  /*4a80*/  @!P1 FMUL R89, R89, 16777216 ;  /* 0x4b80000059599820 */ /* 0x000fe20000400000 */
[----:B------:R-:W2:Y:S01]  /*4a90*/  MUFU.RCP R10, R166 ;  /* 0x000000a6000a7308 */ /* 0x000ea20000001000 */
[----:B------:R-:W-:Y:S01]  /*4aa0*/  @!P1 FMUL R15, R15, 16777216 ;  /* 0x4b8000000f0f9820 */ /* 0x000fe20000400000 */
[----:B------:R-:W-:Y:S01]  /*4ab0*/  @!P1 FMUL R93, R93, 16777216 ;  /* 0x4b8000005d5d9820 */ /* 0x000fe20000400000 */
[----:B------:R-:W-:Y:S01]  /*4ac0*/  @!P5 FMUL R9, R9, 16777216 ;  /* 0x4b8000000909d820 */ /* 0x000fe20000400000 */
[----:B------:R-:W-:Y:S01]  /*4ad0*/  @!P5 FMUL R91, R91, 16777216 ;  /* 0x4b8000005b5bd820 */ /* 0x000fe20000400000 */
[----:B------:R-:W-:Y:S01]  /*4ae0*/  @!P1 FMUL R11, R11, 16777216 ;  /* 0x4b8000000b0b9820 */ /* 0x000fe20000400000 */
[----:B------:R-:W-:Y:S01]  /*4af0*/  @!P5 FMUL R13, R13, 16777216 ;  /* 0x4b8000000d0dd820 */ /* 0x000fe20000400000 */
[----:B------:R-:W-:Y:S01]  /*4b00*/  FSEL R4, RZ, -23, P4 ;  /* 0xc1b80000ff047808 */ /* 0x000fe20002000000 */
[----:B------:R-:W3:Y:S01]  /*4b10*/  LDC.64 R16, c[0x0][0x228] ;  /* 0x00008a00ff107b82 */ /* 0x000ee20000000a00 */
[----:B------:R-:W-:Y:S01]  /*4b20*/  I2FP.F32.S32 R7, R5 ;  /* 0x0000000500077245 */ /* 0x000fe20000201400 */
[----:B-1----:R-:W-:Y:S01]  /*4b30*/  FMUL R95, R6, R95 ;  /* 0x0000005f065f7220 */ /* 0x002fe20000400000 */
[----:B------:R-:W-:Y:S01]  /*4b40*/  LOP3.LUT R2, R2, 0xff800000, RZ, 0xc0, !PT ;  /* 0xff80000002027812 */ /* 0x000fe200078ec0ff */
[C---:B------:R-:W-:Y:S01]  /*4b50*/  FMUL R8, R6.reuse, R9 ;  /* 0x0000000906087220 */ /* 0x040fe20000400000 */
[----:B------:R-:W-:Y:S01]  /*4b60*/  FMUL R91, R6, R91 ;  /* 0x0000005b065b7220 */ /* 0x000fe20000400000 */
[----:B------:R-:W-:-:S02]  /*4b70*/  IMAD.IADD R5, R22, 0x1, -R5 ;  /* 0x0000000116057824 */ /* 0x000fc400078e0a05 */
[----:B------:R-:W-:Y:S01]  /*4b80*/  FMUL R6, R6, R13 ;  /* 0x0000000d06067220 */ /* 0x000fe20000400000 */
[----:B------:R-:W-:Y:S01]  /*4b90*/  FFMA.FTZ R4, R7, 1.1920928955078125e-07, R4 ;  /* 0x3400000007047823 */ /* 0x000fe20000010004 */
[C---:B--2---:R-:W-:Y:S01]  /*4ba0*/  FMUL R89, R10.reuse, R89 ;  /* 0x000000590a597220 */ /* 0x044fe20000400000 */
[C---:B------:R-:W-:Y:S01]  /*4bb0*/  FMUL R12, R10.reuse, R15 ;  /* 0x0000000f0a0c7220 */ /* 0x040fe20000400000 */
[C---:B------:R-:W-:Y:S01]  /*4bc0*/  FMUL R93, R10.reuse, R93 ;  /* 0x0000005d0a5d7220 */ /* 0x040fe20000400000 */
[----:B------:R-:W-:Y:S01]  /*4bd0*/  FMUL R10, R10, R11 ;  /* 0x0000000b0a0a7220 */ /* 0x000fe20000400000 */
[----:B------:R-:W-:Y:S01]  /*4be0*/  I2FP.F32.S32 R3, R2 ;  /* 0x0000000200037245 */ /* 0x000fe20000201400 */
[----:B------:R-:W-:Y:S02]  /*4bf0*/  IMAD.MOV.U32 R7, RZ, RZ, 0x3dc6b27f ;  /* 0x3dc6b27fff077424 */ /* 0x000fe400078e00ff */
[----:B------:R-:W-:Y:S01]  /*4c00*/  FADD R5, R5, -1 ;  /* 0xbf80000005057421 */ /* 0x000fe20000000000 */
[----:B------:R-:W-:Y:S01]  /*4c10*/  IMAD.IADD R2, R19, 0x1, -R2 ;  /* 0x0000000113027824 */ /* 0x000fe200078e0a02 */
[----:B------:R-:W-:Y:S01]  /*4c20*/  F2FP.SATFINITE.E4M3.F32.PACK_AB_MERGE_C R12, R89, R12, RZ ;  /* 0x0000000c590c723e */ /* 0x000fe200048070ff */
[----:B0-----:R-:W-:Y:S01]  /*4c30*/  IMAD R106, R106, R14, RZ ;  /* 0x0000000e6a6a7224 */ /* 0x001fe200078e02ff */
[----:B------:R-:W-:Y:S01]  /*4c40*/  F2FP.SATFINITE.E4M3.F32.PACK_AB_MERGE_C R10, R93, R10, RZ ;  /* 0x0000000a5d0a723e */ /* 0x000fe200048070ff */
[----:B------:R-:W-:Y:S01]  /*4c50*/  FADD R2, R2, -1 ;  /* 0xbf80000002027421 */ /* 0x000fe20000000000 */
[----:B------:R-:W-:Y:S01]  /*4c60*/  F2FP.SATFINITE.E4M3.F32.PACK_AB_MERGE_C R91, R91, R6, RZ ;  /* 0x000000065b5b723e */ /* 0x000fe200048070ff */
[-C--:B------:R-:W-:Y:S01]  /*4c70*/  FFMA.FTZ R6, R5, R7.reuse, -0.16845393180847167969 ;  /* 0xbe2c7f3005067423 */ /* 0x080fe20000010007 */
[----:B------:R-:W-:Y:S01]  /*4c80*/  F2FP.SATFINITE.E4M3.F32.PACK_AB_MERGE_C R8, R95, R8, RZ ;  /* 0x000000085f08723e */ /* 0x000fe200048070ff */
[----:B------:R-:W-:Y:S01]  /*4c90*/  UIMAD UR4, UR19, UR4, URZ ;  /* 0x00000004130472a4 */ /* 0x000fe2000f8e023f */
[----:B------:R-:W-:Y:S01]  /*4ca0*/  FSEL R0, RZ, -23, P3 ;  /* 0xc1b80000ff007808 */ /* 0x000fe20001800000 */
[----:B------:R-:W-:Y:S01]  /*4cb0*/  FFMA.FTZ R6, R5, R6, 0.1716887056827545166 ;  /* 0x3e2fcf2a05067423 */ /* 0x000fe20000010006 */
[----:B------:R-:W-:Y:S01]  /*4cc0*/  LOP3.LUT R12, R12, 0xffff, RZ, 0xc0, !PT ;  /* 0x0000ffff0c0c7812 */ /* 0x000fe200078ec0ff */
[----:B------:R-:W-:Y:S01]  /*4cd0*/  IMAD R105, R105, R14, RZ ;  /* 0x0000000e69697224 */ /* 0x000fe200078e02ff */
[----:B------:R-:W-:Y:S01]  /*4ce0*/  LOP3.LUT R9, R10, 0xffff, RZ, 0xc0, !PT ;  /* 0x0000ffff0a097812 */ /* 0x000fe200078ec0ff */
[----:B------:R-:W-:Y:S01]  /*4cf0*/  FFMA.FTZ R0, R3, 1.1920928955078125e-07, R0 ;  /* 0x3400000003007823 */ /* 0x000fe20000010000 */
[----:B------:R-:W-:Y:S01]  /*4d00*/  LOP3.LUT R91, R91, 0xffff, RZ, 0xc0, !PT ;  /* 0x0000ffff5b5b7812 */ /* 0x000fe200078ec0ff */
[----:B------:R-:W-:Y:S01]  /*4d10*/  FFMA.FTZ R3, R2, R7, -0.16845393180847167969 ;  /* 0xbe2c7f3002037423 */ /* 0x000fe20000010007 */
[----:B------:R-:W-:Y:S01]  /*4d20*/  LOP3.LUT R10, R8, 0xffff, RZ, 0xc0, !PT ;  /* 0x0000ffff080a7812 */ /* 0x000fe200078ec0ff */
[C---:B------:R-:W-:Y:S01]  /*4d30*/  FFMA.FTZ R6, R5.reuse, R6, -0.17900948226451873779 ;  /* 0xbe374e4305067423 */ /* 0x040fe20000010006 */
[--C-:B------:R-:W-:Y:S01]  /*4d40*/  PRMT R11, R12, 0x3340, R9.reuse ;  /* 0x000033400c0b7816 */ /* 0x100fe20000000009 */
[C---:B------:R-:W-:Y:S01]  /*4d50*/  FFMA.FTZ R3, R2.reuse, R3, 0.1716887056827545166 ;  /* 0x3e2fcf2a02037423 */ /* 0x040fe20000010003 */
[----:B------:R-:W-:Y:S01]  /*4d60*/  SHF.R.U32.HI R7, RZ, 0x8, R12 ;  /* 0x00000008ff077819 */ /* 0x000fe2000001160c */
[----:B------:R-:W-:Y:S01]  /*4d70*/  FFMA.FTZ R6, R5, R6, 0.20512372255325317383 ;  /* 0x3e520bf405067423 */ /* 0x000fe20000010006 */
[----:B------:R-:W-:Y:S01]  /*4d80*/  SHF.R.U32.HI R9, RZ, 0x8, R9 ;  /* 0x00000008ff097819 */ /* 0x000fe20000011609 */
[C---:B------:R-:W-:Y:S01]  /*4d90*/  FFMA.FTZ R3, R2.reuse, R3, -0.17900948226451873779 ;  /* 0xbe374e4302037423 */ /* 0x040fe20000010003 */
[--C-:B------:R-:W-:Y:S01]  /*4da0*/  PRMT R13, R91, 0x3340, R10.reuse ;  /* 0x000033405b0d7816 */ /* 0x100fe2000000000a */
[C---:B------:R-:W-:Y:S01]  /*4db0*/  FFMA.FTZ R6, R5.reuse, R6, -0.24046532809734344482 ;  /* 0xbe763c8b05067423 */ /* 0x040fe20000010006 */
[----:B------:R-:W-:Y:S01]  /*4dc0*/  SHF.R.U32.HI R8, RZ, 0x8, R91 ;  /* 0x00000008ff087819 */ /* 0x000fe2000001165b */
[C---:B------:R-:W-:Y:S01]  /*4dd0*/  FFMA.FTZ R3, R2.reuse, R3, 0.20512372255325317383 ;  /* 0x3e520bf402037423 */ /* 0x040fe20000010003 */
[----:B------:R-:W-:Y:S01]  /*4de0*/  SHF.R.U32.HI R10, RZ, 0x8, R10 ;  /* 0x00000008ff0a7819 */ /* 0x000fe2000001160a */
[----:B------:R-:W-:Y:S01]  /*4df0*/  FFMA.FTZ R6, R5, R6, 0.28857114911079406738 ;  /* 0x3e93bf9905067423 */ /* 0x000fe20000010006 */
[----:B------:R-:W-:Y:S01]  /*4e00*/  LOP3.LUT R12, R7, 0xffff, RZ, 0xc0, !PT ;  /* 0x0000ffff070c7812 */ /* 0x000fe200078ec0ff */
[----:B------:R-:W-:Y:S01]  /*4e10*/  FFMA.FTZ R3, R2, R3, -0.24046532809734344482 ;  /* 0xbe763c8b02037423 */ /* 0x000fe20000010003 */
[----:B------:R-:W-:Y:S01]  /*4e20*/  LOP3.LUT R9, R9, 0xffff, RZ, 0xc0, !PT ;  /* 0x0000ffff09097812 */ /* 0x000fe200078ec0ff */
[C---:B------:R-:W-:Y:S01]  /*4e30*/  FFMA.FTZ R6, R5.reuse, R6, -0.36067417263984680176 ;  /* 0xbeb8aa4905067423 */ /* 0x040fe20000010006 */
[----:B------:R-:W-:Y:S01]  /*4e40*/  LOP3.LUT R7, R8, 0xffff, RZ, 0xc0, !PT ;  /* 0x0000ffff08077812 */ /* 0x000fe200078ec0ff */
[----:B------:R-:W-:Y:S01]  /*4e50*/  FFMA.FTZ R3, R2, R3, 0.28857114911079406738 ;  /* 0x3e93bf9902037423 */ /* 0x000fe20000010003 */
[----:B------:R-:W-:Y:S01]  /*4e60*/  LOP3.LUT R10, R10, 0xffff, RZ, 0xc0, !PT ;  /* 0x0000ffff0a0a7812 */ /* 0x000fe200078ec0ff */
[----:B------:R-:W-:Y:S01]  /*4e70*/  FFMA.FTZ R6, R5, R6, 0.48089820146560668945 ;  /* 0x3ef6384a05067423 */ /* 0x000fe20000010006 */
[----:B------:R-:W-:Y:S01]  /*4e80*/  PRMT R12, R12, 0x3340, R9 ;  /* 0x000033400c0c7816 */ /* 0x000fe20000000009 */
[C---:B------:R-:W-:Y:S01]  /*4e90*/  FFMA.FTZ R3, R2.reuse, R3, -0.36067417263984680176 ;  /* 0xbeb8aa4902037423 */ /* 0x040fe20000010003 */
[----:B------:R-:W-:Y:S01]  /*4ea0*/  LOP3.LUT R103, R103, 0x1c, R108, 0xf8, !PT ;  /* 0x0000001c67677812 */ /* 0x000fe200078ef86c */
[----:B------:R-:W-:Y:S01]  /*4eb0*/  FFMA.FTZ R6, R5, R6, -0.72134751081466674805 ;  /* 0xbf38aa3b05067423 */ /* 0x000fe20000010006 */
[----:B------:R-:W-:Y:S01]  /*4ec0*/  PRMT R10, R7, 0x3340, R10 ;  /* 0x00003340070a7816 */ /* 0x000fe2000000000a */
[C---:B------:R-:W-:Y:S01]  /*4ed0*/  FFMA.FTZ R3, R2.reuse, R3, 0.48089820146560668945 ;  /* 0x3ef6384a02037423 */ /* 0x040fe20000010003 */
[----:B------:R-:W-:Y:S01]  /*4ee0*/  PRMT R12, R11, 0x5410, R12 ;  /* 0x000054100b0c7816 */ /* 0x000fe2000000000c */
[----:B------:R-:W-:Y:S01]  /*4ef0*/  FMUL R6, R5, R6 ;  /* 0x0000000605067220 */ /* 0x000fe20000400000 */
[----:B------:R-:W-:Y:S01]  /*4f00*/  PRMT R13, R13, 0x5410, R10 ;  /* 0x000054100d0d7816 */ /* 0x000fe2000000000a */
[C---:B------:R-:W-:Y:S01]  /*4f10*/  FFMA.FTZ R3, R2.reuse, R3, -0.72134751081466674805 ;  /* 0xbf38aa3b02037423 */ /* 0x040fe20000010003 */
[----:B------:R-:W-:Y:S01]  /*4f20*/  LOP3.LUT R8, R103, 0x20, RZ, 0x3c, !PT ;  /* 0x0000002067087812 */ /* 0x000fe200078e3cff */
[----:B------:R-:W-:Y:S01]  /*4f30*/  STS [R103+UR18], R12 ;  /* 0x0000000c67007988 */ /* 0x000fe20008000812 */
[----:B------:R-:W-:Y:S01]  /*4f40*/  FMUL R6, R5, R6 ;  /* 0x0000000605067220 */ /* 0x000fe20000400000 */
[----:B------:R-:W-:Y:S01]  /*4f50*/  FMUL R3, R2, R3 ;  /* 0x0000000302037220 */ /* 0x000fe20000400000 */
[----:B------:R-:W-:Y:S01]  /*4f60*/  ISETP.GE.U32.AND P1, PT, R19, 0x7f800000, PT ;  /* 0x7f8000001300780c */ /* 0x000fe20003f26070 */
[----:B------:R0:W-:Y:S01]  /*4f70*/  STS [R8+UR18+0x200], R13 ;  /* 0x0002000d08007988 */ /* 0x0001e20008000812 */
[----:B------:R-:W-:Y:S01]  /*4f80*/  FFMA.FTZ R5, R5, 1.4426950216293334961, R6 ;  /* 0x3fb8aa3b05057823 */ /* 0x000fe20000010006 */
[----:B------:R-:W-:Y:S01]  /*4f90*/  LOP3.LUT R6, R102, 0x40, RZ, 0x3c, !PT ;  /* 0x0000004066067812 */ /* 0x000fe200078e3cff */
[----:B------:R-:W-:Y:S01]  /*4fa0*/  FMUL R3, R2, R3 ;  /* 0x0000000302037220 */ /* 0x000fe20000400000 */
[----:B------:R-:W-:Y:S01]  /*4fb0*/  BAR.SYNC.DEFER_BLOCKING 0x0 ;  /* 0x0000000000007b1d */ /* 0x000fe20000010000 */
[----:B------:R-:W-:Y:S01]  /*4fc0*/  ISETP.GE.U32.AND P3, PT, R22, 0x7f800000, PT ;  /* 0x7f8000001600780c */ /* 0x000fe20003f66070 */
[----:B------:R-:W-:-:S02]  /*4fd0*/  IMAD R7, R14, 0x4, R106 ;  /* 0x000000040e077824 */ /* 0x000fc400078e026a */
[----:B------:R-:W-:Y:S01]  /*4fe0*/  FFMA.FTZ R3, R2, 1.4426950216293334961, R3 ;  /* 0x3fb8aa3b02037823 */ /* 0x000fe20000010003 */
[----:B------:R-:W-:Y:S01]  /*4ff0*/  FADD R18, R4, R5 ;  /* 0x0000000504127221 */ /* 0x000fe20000000000 */
[----:B------:R-:W-:Y:S01]  /*5000*/  IMAD R104, R104, R14, RZ ;  /* 0x0000000e68687224 */ /* 0x000fe200078e02ff */
[----:B------:R-:W-:Y:S01]  /*5010*/  FSETP.NEU.AND P2, PT, R19, RZ, PT ;  /* 0x000000ff1300720b */ /* 0x000fe20003f4d000 */
[----:B------:R-:W-:Y:S01]  /*5020*/  FADD R0, R0, R3 ;  /* 0x0000000300007221 */ /* 0x000fe20000000000 */
[----:B------:R-:W-:Y:S01]  /*5030*/  @P1 IMAD.MOV.U32 R2, RZ, RZ, 0x7f800000 ;  /* 0x7f800000ff021424 */ /* 0x000fe200078e00ff */
[----:B------:R-:W-:Y:S01]  /*5040*/  LOP3.LUT R97, R97, 0xf8, RZ, 0xc0, !PT ;  /* 0x000000f861617812 */ /* 0x000fe200078ec0ff */
[C---:B------:R-:W-:Y:S01]  /*5050*/  IMAD R9, R14.reuse, 0x4, R7 ;  /* 0x000000040e097824 */ /* 0x040fe200078e0207 */
[----:B------:R-:W1:Y:S01]  /*5060*/  LDC.64 R32, c[0x0][0x230] ;  /* 0x00008c00ff207b82 */ /* 0x000e620000000a00 */
[----:B------:R-:W-:Y:S01]  /*5070*/  IMAD R3, R107, UR5, RZ ;  /* 0x000000056b037c24 */ /* 0x000fe2000f8e02ff */
[----:B------:R-:W-:Y:S01]  /*5080*/  USHF.R.S32.HI UR5, URZ, 0x1f, UR4 ;  /* 0x0000001f3f057899 */ /* 0x000fe20008011404 */
[----:B------:R-:W-:Y:S01]  /*5090*/  @P1 FFMA.FTZ R0, R19, R2, +INF ;  /* 0x7f80000013001423 */ /* 0x000fe20000010002 */
[----:B------:R-:W-:Y:S01]  /*50a0*/  IMAD R11, R14, 0x8, R9 ;  /* 0x000000080e0b7824 */ /* 0x000fe200078e0209 */
[----:B------:R-:W-:Y:S01]  /*50b0*/  FSETP.NEU.AND P1, PT, R22, RZ, PT ;  /* 0x000000ff1600720b */ /* 0x000fe20003f2d000 */
[----:B------:R-:W-:Y:S01]  /*50c0*/  @P3 IMAD.MOV.U32 R5, RZ, RZ, 0x7f800000 ;  /* 0x7f800000ff053424 */ /* 0x000fe200078e00ff */
[----:B---3--:R-:W-:Y:S01]  /*50d0*/  IADD3 R16, P4, P5, R3, UR4, R16 ;  /* 0x0000000403107c10 */ /* 0x008fe2000fd9e010 */
[----:B0-----:R-:W-:Y:S01]  /*50e0*/  IMAD R13, R14, 0x4, R11 ;  /* 0x000000040e0d7824 */ /* 0x001fe200078e020b */
[----:B------:R-:W-:Y:S01]  /*50f0*/  SHF.R.S32.HI R2, RZ, 0x1f, R3 ;  /* 0x0000001fff027819 */ /* 0x000fe20000011403 */
[----:B------:R-:W-:Y:S01]  /*5100*/  @P3 FFMA.FTZ R18, R22, R5, +INF ;  /* 0x7f80000016123423 */ /* 0x000fe20000010005 */
[-C--:B------:R-:W-:Y:S01]  /*5110*/  IADD3 R4, P6, R7, R16.reuse, RZ ;  /* 0x0000001007047210 */ /* 0x080fe20007fde0ff */
[----:B------:R-:W-:Y:S01]  /*5120*/  IMAD R15, R14, 0x4, R13 ;  /* 0x000000040e0f7824 */ /* 0x000fe200078e020d */
[----:B------:R-:W0:Y:S01]  /*5130*/  LDS.U16 R21, [R102+UR18] ;  /* 0x0000001266157984 */ /* 0x000e220008000400 */
[----:B------:R-:W-:Y:S01]  /*5140*/  IADD3.X R22, R2, UR5, R17, P4, P5 ;  /* 0x0000000502167c10 */ /* 0x000fe2000a7ea411 */
[----:B------:R-:W-:Y:S01]  /*5150*/  ULDC UR4, c[0x0][0x27c] ;  /* 0x00009f0000047ab9 */ /* 0x000fe20000000800 */
[CC--:B------:R-:W-:Y:S01]  /*5160*/  IADD3 R2, P5, R106.reuse, R16.reuse, RZ ;  /* 0x000000106a027210 */ /* 0x0c0fe20007fbe0ff */
[----:B------:R-:W2:Y:S01]  /*5170*/  LDS.U16 R29, [R6+UR18] ;  /* 0x00000012061d7984 */ /* 0x000ea20008000400 */
[----:B------:R-:W-:Y:S01]  /*5180*/  IADD3 R8, P4, R105, R16, RZ ;  /* 0x0000001069087210 */ /* 0x000fe20007f9e0ff */
[----:B------:R-:W-:Y:S01]  /*5190*/  UIMAD UR4, UR19, UR4, URZ ;  /* 0x00000004130472a4 */ /* 0x000fe2000f8e023f */
[----:B------:R-:W-:Y:S01]  /*51a0*/  LEA.HI.X.SX32 R3, R106, R22, 0x1, P5 ;  /* 0x000000166a037211 */ /* 0x000fe200028f0eff */
[----:B------:R-:W3:Y:S01]  /*51b0*/  LDS.U16 R25, [R102+UR18+0x100] ;  /* 0x0001001266197984 */ /* 0x000ee20008000400 */
[----:B------:R-:W-:Y:S01]  /*51c0*/  IADD3 R10, P5, R11, R16, RZ ;  /* 0x000000100b0a7210 */ /* 0x000fe20007fbe0ff */
[----:B------:R-:W-:Y:S01]  /*51d0*/  USHF.L.U32 UR6, UR4, 0x2, URZ ;  /* 0x0000000204067899 */ /* 0x000fe2000800063f */
[----:B------:R-:W-:Y:S01]  /*51e0*/  LEA.HI.X.SX32 R5, R7, R22, 0x1, P6 ;  /* 0x0000001607057211 */ /* 0x000fe200030f0eff */
[----:B------:R4:W5:Y:S01]  /*51f0*/  LDS.U16 R20, [R6+UR18+0x100] ;  /* 0x0001001206147984 */ /* 0x0009620008000400 */
[----:B------:R-:W-:Y:S01]  /*5200*/  IADD3 R12, P6, R13, R16, RZ ;  /* 0x000000100d0c7210 */ /* 0x000fe20007fde0ff */
[----:B------:R-:W-:Y:S01]  /*5210*/  UIMAD.WIDE UR4, UR4, 0x4, URZ ;  /* 0x00000004040478a5 */ /* 0x000fe2000f8e023f */
[----:B------:R-:W-:-:S02]  /*5220*/  LEA.HI.X.SX32 R11, R11, R22, 0x1, P5 ;  /* 0x000000160b0b7211 */ /* 0x000fc400028f0eff */
[----:B------:R-:W-:Y:S02]  /*5230*/  LEA.HI.X.SX32 R13, R13, R22, 0x1, P6 ;  /* 0x000000160d0d7211 */ /* 0x000fe400030f0eff */
[----:B------:R-:W-:Y:S02]  /*5240*/  FSEL R0, R0, -INF , P2 ;  /* 0xff80000000007808 */ /* 0x000fe40001000000 */
[C---:B----4-:R-:W-:Y:S02]  /*5250*/  IADD3 R6, P3, R9.reuse, R16, RZ ;  /* 0x0000001009067210 */ /* 0x050fe40007f7e0ff */
[----:B------:R-:W-:Y:S01]  /*5260*/  FSEL R18, R18, -INF , P1 ;  /* 0xff80000012127808 */ /* 0x000fe20000800000 */
[----:B------:R-:W-:Y:S01]  /*5270*/  FFMA R72, R0, 0.69314718246459960938, R47 ;  /* 0x3f31721800487823 */ /* 0x000fe2000000002f */
[----:B------:R-:W-:Y:S01]  /*5280*/  LEA.HI.X.SX32 R7, R9, R22, 0x1, P3 ;  /* 0x0000001609077211 */ /* 0x000fe200018f0eff */
[----:B------:R-:W-:Y:S01]  /*5290*/  IMAD.HI R0, R107, 0x4, RZ ;  /* 0x000000046b007827 */ /* 0x000fe200078e02ff */
[----:B------:R-:W-:-:S03]  /*52a0*/  IADD3 R14, P3, R15, R16, RZ ;  /* 0x000000100f0e7210 */ /* 0x000fc60007f7e0ff */
[----:B------:R-:W-:Y:S01]  /*52b0*/  FFMA R73, R18, 0.69314718246459960938, R73 ;  /* 0x3f31721812497823 */ /* 0x000fe20000000049 */
[----:B------:R-:W-:Y:S02]  /*52c0*/  LEA.HI.X.SX32 R9, R105, R22, 0x1, P4 ;  /* 0x0000001669097211 */ /* 0x000fe400020f0eff */
[C---:B------:R-:W-:Y:S02]  /*52d0*/  IADD3 R16, P4, R104.reuse, R16, RZ ;  /* 0x0000001068107210 */ /* 0x040fe40007f9e0ff */
[-C--:B------:R-:W-:Y:S02]  /*52e0*/  LEA.HI.X.SX32 R15, R15, R22.reuse, 0x1, P3 ;  /* 0x000000160f0f7211 */ /* 0x080fe400018f0eff */
[----:B------:R-:W-:Y:S02]  /*52f0*/  LEA.HI.X.SX32 R17, R104, R22, 0x1, P4 ;  /* 0x0000001668117211 */ /* 0x000fe400020f0eff */
[----:B------:R-:W-:Y:S02]  /*5300*/  LOP3.LUT P0, RZ, R108, 0xc0, RZ, 0xc0, !PT ;  /* 0x000000c06cff7812 */ /* 0x000fe4000780c0ff */
[----:B------:R-:W-:-:S02]  /*5310*/  IADD3 R99, R98, UR18, R99 ;  /* 0x0000001262637c10 */ /* 0x000fc4000fffe063 */
[C---:B0-----:R-:W-:Y:S02]  /*5320*/  PRMT R19, R21.reuse, 0x7770, RZ ;  /* 0x0000777015137816 */ /* 0x041fe400000000ff */
[----:B------:R-:W-:Y:S02]  /*5330*/  PRMT R21, R21, 0x7771, RZ ;  /* 0x0000777115157816 */ /* 0x000fe400000000ff */
[C---:B--2---:R-:W-:Y:S01]  /*5340*/  PRMT R27, R29.reuse, 0x7770, RZ ;  /* 0x000077701d1b7816 */ /* 0x044fe200000000ff */
[----:B------:R0:W-:Y:S01]  /*5350*/  STG.E.U8 desc[UR20][R2.64], R19 ;  /* 0x0000001302007986 */ /* 0x0001e2000c101114 */
[----:B------:R-:W-:Y:S02]  /*5360*/  PRMT R29, R29, 0x7771, RZ ;  /* 0x000077711d1d7816 */ /* 0x000fe400000000ff */
[C---:B---3--:R-:W-:Y:S01]  /*5370*/  PRMT R23, R25.reuse, 0x7770, RZ ;  /* 0x0000777019177816 */ /* 0x048fe200000000ff */
[----:B------:R2:W-:Y:S01]  /*5380*/  STG.E.U8 desc[UR20][R4.64], R27 ;  /* 0x0000001b04007986 */ /* 0x0005e2000c101114 */
[----:B------:R-:W-:-:S02]  /*5390*/  PRMT R25, R25, 0x7771, RZ ;  /* 0x0000777119197816 */ /* 0x000fc400000000ff */
[----:B-----5:R-:W-:Y:S01]  /*53a0*/  PRMT R31, R20, 0x7770, RZ ;  /* 0x00007770141f7816 */ /* 0x020fe200000000ff */
[----:B------:R3:W-:Y:S01]  /*53b0*/  STG.E.U8 desc[UR20][R6.64], R21 ;  /* 0x0000001506007986 */ /* 0x0007e2000c101114 */
[----:B------:R-:W-:-:S03]  /*53c0*/  LOP3.LUT R100, R100, 0x4, RZ, 0xc0, !PT ;  /* 0x0000000464647812 */ /* 0x000fc600078ec0ff */
[----:B------:R3:W-:Y:S01]  /*53d0*/  STG.E.U8 desc[UR20][R8.64], R29 ;  /* 0x0000001d08007986 */ /* 0x0007e2000c101114 */
[----:B0-----:R-:W-:Y:S02]  /*53e0*/  IMAD.SHL.U32 R3, R107, 0x4, RZ ;  /* 0x000000046b037824 */ /* 0x001fe400078e00ff */
[----:B------:R-:W-:Y:S01]  /*53f0*/  IMAD.IADD R99, R100, 0x1, R99 ;  /* 0x0000000164637824 */ /* 0x000fe200078e0263 */
[----:B--2---:R-:W-:Y:S01]  /*5400*/  PRMT R5, R20, 0x7771, RZ ;  /* 0x0000777114057816 */ /* 0x004fe200000000ff */
[----:B------:R3:W-:Y:S01]  /*5410*/  STG.E.U8 desc[UR20][R10.64], R23 ;  /* 0x000000170a007986 */ /* 0x0007e2000c101114 */
[----:B-1----:R-:W-:-:S03]  /*5420*/  IADD3 R2, P1, P2, R3, UR6, R32 ;  /* 0x0000000603027c10 */ /* 0x002fc6000fa3e020 */
[----:B------:R3:W-:Y:S01]  /*5430*/  STG.E.U8 desc[UR20][R12.64], R31 ;  /* 0x0000001f0c007986 */ /* 0x0007e2000c101114 */
[----:B------:R-:W-:-:S03]  /*5440*/  IADD3.X R3, R0, UR5, R33, P1, P2 ;  /* 0x0000000500037c10 */ /* 0x000fc60008fe4421 */
[----:B------:R3:W-:Y:S04]  /*5450*/  STG.E.U8 desc[UR20][R14.64], R25 ;  /* 0x000000190e007986 */ /* 0x0007e8000c101114 */
[----:B------:R3:W-:Y:S01]  /*5460*/  STG.E.U8 desc[UR20][R16.64], R5 ;  /* 0x0000000510007986 */ /* 0x0007e2000c101114 */
[----:B------:R-:W-:Y:S06]  /*5470*/  BAR.SYNC.DEFER_BLOCKING 0x0 ;  /* 0x0000000000007b1d */ /* 0x000fec0000010000 */
[----:B------:R3:W-:Y:S02]  /*5480*/  STS.64 [R97+UR18], R72 ;  /* 0x0000004861007988 */ /* 0x0007e40008000a12 */
[----:B------:R-:W-:Y:S06]  /*5490*/  BAR.SYNC.DEFER_BLOCKING 0x0 ;  /* 0x0000000000007b1d */ /* 0x000fec0000010000 */
[----:B------:R-:W-:Y:S05]  /*54a0*/  @P0 EXIT ;  /* 0x000000000000094d */ /* 0x000fea0003800000 */
[----:B------:R-:W0:Y:S04]  /*54b0*/  LDS R99, [R99] ;  /* 0x0000000063637984 */ /* 0x000e280000000800 */
[----:B0-----:R-:W-:Y:S01]  /*54c0*/  STG.E desc[UR20][R2.64], R99 ;  /* 0x0000006302007986 */ /* 0x001fe2000c101914 */
[----:B------:R-:W-:Y:S05]  /*54d0*/  EXIT ;  /* 0x000000000000794d */ /* 0x000fea0003800000 */
.L_x_2:
[----:B------:R-:W-:-:S00]  /*54e0*/  BRA `(.L_x_2) ;  /* 0xfffffffc00fc7947 */ /* 0x000fc0000383ffff */
[----:B------:R-:W-:-:S00]  /*54f0*/  NOP ;  /* 0x0000000000007918 */ /* 0x000fc00000000000 */
        /* <DEDUP_REMOVED lines=8> */
.L_x_3:


//--------------------- .nv.global.init           --------------------------
	.section	.nv.global.init,"aw",@progbits
.nv.global.init:
	.type		_$_str,@object
	.size		_$_str,(.L_0 - _$_str)
_$_str:
        /*0000*/ 	.byte	0x5f, 0x5f, 0x43, 0x55, 0x44, 0x41, 0x5f, 0x46, 0x54, 0x5a, 0x00
.L_0:


//--------------------- .nv.shared.attn_fwd       --------------------------
	.section	.nv.shared.attn_fwd,"aw",@nobits
	.sectionflags	@""
	.align	16
	.zero		1024


//--------------------- .nv.shared.reserved.0     --------------------------
	.section	.nv.shared.reserved.0,"aw",@nobits
	.weak		__nv_reservedSMEM_offset_0_alias
	.size		__nv_reservedSMEM_offset_0_alias, 0, 0
	.other		__nv_reservedSMEM_offset_0_alias,@"STO_CUDA_RESERVED_SHARED STV_DEFAULT"
__nv_reservedSMEM_offset_0_alias:
	.zero		0


//--------------------- .nv.constant0.attn_fwd    --------------------------
	.section	.nv.constant0.attn_fwd,"a",@progbits
	.sectionflags	@""
	.align	4
.nv.constant0.attn_fwd:
	.zero		664


//--------------------- SYMBOLS --------------------------

	.type		.nv.reservedSmem.offset0,@object
	.size		.nv.reservedSmem.offset0,0x4
